//
// Generated by NVIDIA NVVM Compiler
//
// Compiler Build ID: CL-36424714
// Cuda compilation tools, release 13.0, V13.0.88
// Based on NVVM 20.0.0
//

.version 9.0
.target sm_100
.address_size 64

	// .globl	_Z15convolution_GPUiiPfffS_S_

.visible .entry _Z15convolution_GPUiiPfffS_S_(
	.param .u32 _Z15convolution_GPUiiPfffS_S__param_0,
	.param .u32 _Z15convolution_GPUiiPfffS_S__param_1,
	.param .u64 .ptr .align 1 _Z15convolution_GPUiiPfffS_S__param_2,
	.param .f32 _Z15convolution_GPUiiPfffS_S__param_3,
	.param .f32 _Z15convolution_GPUiiPfffS_S__param_4,
	.param .u64 .ptr .align 1 _Z15convolution_GPUiiPfffS_S__param_5,
	.param .u64 .ptr .align 1 _Z15convolution_GPUiiPfffS_S__param_6
)
{
	.reg .pred 	%p<11>;
	.reg .b32 	%r<64>;
	.reg .b32 	%f<68>;
	.reg .b64 	%rd<47>;

	ld.param.u32 	%r14, [_Z15convolution_GPUiiPfffS_S__param_0];
	ld.param.u32 	%r15, [_Z15convolution_GPUiiPfffS_S__param_1];
	ld.param.u64 	%rd3, [_Z15convolution_GPUiiPfffS_S__param_2];
	ld.param.u64 	%rd4, [_Z15convolution_GPUiiPfffS_S__param_5];
	ld.param.u64 	%rd5, [_Z15convolution_GPUiiPfffS_S__param_6];
	cvta.to.global.u64 	%rd1, %rd4;
	cvta.to.global.u64 	%rd2, %rd5;
	mov.u32 	%r16, %ctaid.x;
	mov.u32 	%r17, %ntid.x;
	mov.u32 	%r18, %tid.x;
	mad.lo.s32 	%r1, %r16, %r17, %r18;
	mul.lo.s32 	%r19, %r15, %r14;
	setp.ge.s32 	%p1, %r1, %r19;
	@%p1 bra 	$L__BB0_14;
	rem.s32 	%r2, %r1, %r14;
	sub.s32 	%r3, %r1, %r2;
	setp.lt.s32 	%p2, %r14, 1;
	mov.f32 	%f67, 0f00000000;
	@%p2 bra 	$L__BB0_13;
	and.b32  	%r4, %r14, 7;
	setp.lt.u32 	%p3, %r14, 8;
	mov.f32 	%f67, 0f00000000;
	mov.b32 	%r62, 0;
	@%p3 bra 	$L__BB0_5;
	and.b32  	%r62, %r14, 2147483640;
	mov.f32 	%f67, 0f00000000;
	mov.b32 	%r60, 0;
$L__BB0_4:
	.pragma "nounroll";
	add.s32 	%r22, %r3, %r60;
	mul.wide.s32 	%rd6, %r22, 4;
	add.s64 	%rd7, %rd2, %rd6;
	ld.global.f32 	%f17, [%rd7];
	sub.s32 	%r23, %r2, %r60;
	abs.s32 	%r24, %r23;
	mul.wide.u32 	%rd8, %r24, 4;
	add.s64 	%rd9, %rd1, %rd8;
	ld.global.f32 	%f18, [%rd9];
	fma.rn.f32 	%f19, %f17, %f18, %f67;
	not.b32 	%r25, %r60;
	ld.global.f32 	%f20, [%rd7+4];
	add.s32 	%r26, %r2, %r25;
	abs.s32 	%r27, %r26;
	mul.wide.u32 	%rd10, %r27, 4;
	add.s64 	%rd11, %rd1, %rd10;
	ld.global.f32 	%f21, [%rd11];
	fma.rn.f32 	%f22, %f20, %f21, %f19;
	ld.global.f32 	%f23, [%rd7+8];
	add.s32 	%r28, %r23, -2;
	abs.s32 	%r29, %r28;
	mul.wide.u32 	%rd12, %r29, 4;
	add.s64 	%rd13, %rd1, %rd12;
	ld.global.f32 	%f24, [%rd13];
	fma.rn.f32 	%f25, %f23, %f24, %f22;
	ld.global.f32 	%f26, [%rd7+12];
	add.s32 	%r30, %r23, -3;
	abs.s32 	%r31, %r30;
	mul.wide.u32 	%rd14, %r31, 4;
	add.s64 	%rd15, %rd1, %rd14;
	ld.global.f32 	%f27, [%rd15];
	fma.rn.f32 	%f28, %f26, %f27, %f25;
	ld.global.f32 	%f29, [%rd7+16];
	add.s32 	%r32, %r23, -4;
	abs.s32 	%r33, %r32;
	mul.wide.u32 	%rd16, %r33, 4;
	add.s64 	%rd17, %rd1, %rd16;
	ld.global.f32 	%f30, [%rd17];
	fma.rn.f32 	%f31, %f29, %f30, %f28;
	ld.global.f32 	%f32, [%rd7+20];
	add.s32 	%r34, %r23, -5;
	abs.s32 	%r35, %r34;
	mul.wide.u32 	%rd18, %r35, 4;
	add.s64 	%rd19, %rd1, %rd18;
	ld.global.f32 	%f33, [%rd19];
	fma.rn.f32 	%f34, %f32, %f33, %f31;
	ld.global.f32 	%f35, [%rd7+24];
	add.s32 	%r36, %r23, -6;
	abs.s32 	%r37, %r36;
	mul.wide.u32 	%rd20, %r37, 4;
	add.s64 	%rd21, %rd1, %rd20;
	ld.global.f32 	%f36, [%rd21];
	fma.rn.f32 	%f37, %f35, %f36, %f34;
	ld.global.f32 	%f38, [%rd7+28];
	add.s32 	%r38, %r23, -7;
	abs.s32 	%r39, %r38;
	mul.wide.u32 	%rd22, %r39, 4;
	add.s64 	%rd23, %rd1, %rd22;
	ld.global.f32 	%f39, [%rd23];
	fma.rn.f32 	%f67, %f38, %f39, %f37;
	add.s32 	%r60, %r60, 8;
	setp.ne.s32 	%p4, %r60, %r62;
	@%p4 bra 	$L__BB0_4;
$L__BB0_5:
	setp.eq.s32 	%p5, %r4, 0;
	@%p5 bra 	$L__BB0_13;
	and.b32  	%r9, %r14, 3;
	setp.lt.u32 	%p6, %r4, 4;
	@%p6 bra 	$L__BB0_8;
	add.s32 	%r40, %r3, %r62;
	mul.wide.s32 	%rd24, %r40, 4;
	add.s64 	%rd25, %rd2, %rd24;
	ld.global.f32 	%f41, [%rd25];
	sub.s32 	%r41, %r2, %r62;
	abs.s32 	%r42, %r41;
	mul.wide.u32 	%rd26, %r42, 4;
	add.s64 	%rd27, %rd1, %rd26;
	ld.global.f32 	%f42, [%rd27];
	fma.rn.f32 	%f43, %f41, %f42, %f67;
	not.b32 	%r43, %r62;
	ld.global.f32 	%f44, [%rd25+4];
	add.s32 	%r44, %r2, %r43;
	abs.s32 	%r45, %r44;
	mul.wide.u32 	%rd28, %r45, 4;
	add.s64 	%rd29, %rd1, %rd28;
	ld.global.f32 	%f45, [%rd29];
	fma.rn.f32 	%f46, %f44, %f45, %f43;
	ld.global.f32 	%f47, [%rd25+8];
	add.s32 	%r46, %r41, -2;
	abs.s32 	%r47, %r46;
	mul.wide.u32 	%rd30, %r47, 4;
	add.s64 	%rd31, %rd1, %rd30;
	ld.global.f32 	%f48, [%rd31];
	fma.rn.f32 	%f49, %f47, %f48, %f46;
	ld.global.f32 	%f50, [%rd25+12];
	add.s32 	%r48, %r41, -3;
	abs.s32 	%r49, %r48;
	mul.wide.u32 	%rd32, %r49, 4;
	add.s64 	%rd33, %rd1, %rd32;
	ld.global.f32 	%f51, [%rd33];
	fma.rn.f32 	%f67, %f50, %f51, %f49;
	add.s32 	%r62, %r62, 4;
$L__BB0_8:
	setp.eq.s32 	%p7, %r9, 0;
	@%p7 bra 	$L__BB0_13;
	setp.eq.s32 	%p8, %r9, 1;
	@%p8 bra 	$L__BB0_11;
	add.s32 	%r50, %r3, %r62;
	mul.wide.s32 	%rd34, %r50, 4;
	add.s64 	%rd35, %rd2, %rd34;
	ld.global.f32 	%f53, [%rd35];
	sub.s32 	%r51, %r2, %r62;
	abs.s32 	%r52, %r51;
	mul.wide.u32 	%rd36, %r52, 4;
	add.s64 	%rd37, %rd1, %rd36;
	ld.global.f32 	%f54, [%rd37];
	fma.rn.f32 	%f55, %f53, %f54, %f67;
	not.b32 	%r53, %r62;
	ld.global.f32 	%f56, [%rd35+4];
	add.s32 	%r54, %r2, %r53;
	abs.s32 	%r55, %r54;
	mul.wide.u32 	%rd38, %r55, 4;
	add.s64 	%rd39, %rd1, %rd38;
	ld.global.f32 	%f57, [%rd39];
	fma.rn.f32 	%f67, %f56, %f57, %f55;
	add.s32 	%r62, %r62, 2;
$L__BB0_11:
	and.b32  	%r56, %r14, 1;
	setp.eq.b32 	%p9, %r56, 1;
	not.pred 	%p10, %p9;
	@%p10 bra 	$L__BB0_13;
	add.s32 	%r57, %r3, %r62;
	mul.wide.s32 	%rd40, %r57, 4;
	add.s64 	%rd41, %rd2, %rd40;
	ld.global.f32 	%f58, [%rd41];
	sub.s32 	%r58, %r2, %r62;
	abs.s32 	%r59, %r58;
	mul.wide.u32 	%rd42, %r59, 4;
	add.s64 	%rd43, %rd1, %rd42;
	ld.global.f32 	%f59, [%rd43];
	fma.rn.f32 	%f67, %f58, %f59, %f67;
$L__BB0_13:
	cvta.to.global.u64 	%rd44, %rd3;
	mul.wide.s32 	%rd45, %r1, 4;
	add.s64 	%rd46, %rd44, %rd45;
	st.global.f32 	[%rd46], %f67;
$L__BB0_14:
	ret;

}
	// .globl	_Z18backprojection_GPUiiiPfffffffS_S_iS_S_fff
.visible .entry _Z18backprojection_GPUiiiPfffffffS_S_iS_S_fff(
	.param .u32 _Z18backprojection_GPUiiiPfffffffS_S_iS_S_fff_param_0,
	.param .u32 _Z18backprojection_GPUiiiPfffffffS_S_iS_S_fff_param_1,
	.param .u32 _Z18backprojection_GPUiiiPfffffffS_S_iS_S_fff_param_2,
	.param .u64 .ptr .align 1 _Z18backprojection_GPUiiiPfffffffS_S_iS_S_fff_param_3,
	.param .f32 _Z18backprojection_GPUiiiPfffffffS_S_iS_S_fff_param_4,
	.param .f32 _Z18backprojection_GPUiiiPfffffffS_S_iS_S_fff_param_5,
	.param .f32 _Z18backprojection_GPUiiiPfffffffS_S_iS_S_fff_param_6,
	.param .f32 _Z18backprojection_GPUiiiPfffffffS_S_iS_S_fff_param_7,
	.param .f32 _Z18backprojection_GPUiiiPfffffffS_S_iS_S_fff_param_8,
	.param .f32 _Z18backprojection_GPUiiiPfffffffS_S_iS_S_fff_param_9,
	.param .u64 .ptr .align 1 _Z18backprojection_GPUiiiPfffffffS_S_iS_S_fff_param_10,
	.param .u64 .ptr .align 1 _Z18backprojection_GPUiiiPfffffffS_S_iS_S_fff_param_11,
	.param .u32 _Z18backprojection_GPUiiiPfffffffS_S_iS_S_fff_param_12,
	.param .u64 .ptr .align 1 _Z18backprojection_GPUiiiPfffffffS_S_iS_S_fff_param_13,
	.param .u64 .ptr .align 1 _Z18backprojection_GPUiiiPfffffffS_S_iS_S_fff_param_14,
	.param .f32 _Z18backprojection_GPUiiiPfffffffS_S_iS_S_fff_param_15,
	.param .f32 _Z18backprojection_GPUiiiPfffffffS_S_iS_S_fff_param_16,
	.param .f32 _Z18backprojection_GPUiiiPfffffffS_S_iS_S_fff_param_17
)
{
	.reg .pred 	%p<26>;
	.reg .b32 	%r<47>;
	.reg .b32 	%f<140>;
	.reg .b64 	%rd<39>;
	.reg .b64 	%fd<11>;

	ld.param.u32 	%r17, [_Z18backprojection_GPUiiiPfffffffS_S_iS_S_fff_param_0];
	ld.param.u32 	%r18, [_Z18backprojection_GPUiiiPfffffffS_S_iS_S_fff_param_1];
	ld.param.u32 	%r19, [_Z18backprojection_GPUiiiPfffffffS_S_iS_S_fff_param_2];
	ld.param.u64 	%rd13, [_Z18backprojection_GPUiiiPfffffffS_S_iS_S_fff_param_3];
	ld.param.f32 	%f23, [_Z18backprojection_GPUiiiPfffffffS_S_iS_S_fff_param_4];
	ld.param.f32 	%f24, [_Z18backprojection_GPUiiiPfffffffS_S_iS_S_fff_param_5];
	ld.param.f32 	%f25, [_Z18backprojection_GPUiiiPfffffffS_S_iS_S_fff_param_6];
	ld.param.f32 	%f26, [_Z18backprojection_GPUiiiPfffffffS_S_iS_S_fff_param_7];
	ld.param.f32 	%f27, [_Z18backprojection_GPUiiiPfffffffS_S_iS_S_fff_param_8];
	ld.param.u64 	%rd14, [_Z18backprojection_GPUiiiPfffffffS_S_iS_S_fff_param_10];
	ld.param.u64 	%rd15, [_Z18backprojection_GPUiiiPfffffffS_S_iS_S_fff_param_11];
	ld.param.u32 	%r20, [_Z18backprojection_GPUiiiPfffffffS_S_iS_S_fff_param_12];
	ld.param.u64 	%rd11, [_Z18backprojection_GPUiiiPfffffffS_S_iS_S_fff_param_13];
	ld.param.f32 	%f29, [_Z18backprojection_GPUiiiPfffffffS_S_iS_S_fff_param_15];
	ld.param.f32 	%f30, [_Z18backprojection_GPUiiiPfffffffS_S_iS_S_fff_param_16];
	ld.param.f32 	%f31, [_Z18backprojection_GPUiiiPfffffffS_S_iS_S_fff_param_17];
	cvta.to.global.u64 	%rd1, %rd13;
	cvta.to.global.u64 	%rd2, %rd14;
	cvta.to.global.u64 	%rd3, %rd15;
	mov.u32 	%r21, %ctaid.x;
	mov.u32 	%r22, %ntid.x;
	mov.u32 	%r23, %tid.x;
	mad.lo.s32 	%r1, %r21, %r22, %r23;
	mul.lo.s32 	%r24, %r20, %r20;
	setp.ge.s32 	%p1, %r1, %r24;
	@%p1 bra 	$L__BB1_17;
	cvta.to.global.u64 	%rd16, %rd11;
	mul.lo.s32 	%r25, %r1, 3;
	mul.wide.s32 	%rd17, %r25, 4;
	add.s64 	%rd4, %rd16, %rd17;
	ld.global.f32 	%f1, [%rd4];
	ld.global.f32 	%f2, [%rd4+4];
	mul.f32 	%f32, %f2, %f2;
	fma.rn.f32 	%f33, %f1, %f1, %f32;
	setp.geu.f32 	%p2, %f33, %f27;
	@%p2 bra 	$L__BB1_17;
	ld.global.f32 	%f3, [%rd4+8];
	setp.lt.s32 	%p3, %r19, 1;
	mov.f32 	%f136, 0f00000000;
	@%p3 bra 	$L__BB1_16;
	sub.f32 	%f4, %f1, %f29;
	add.s32 	%r2, %r17, -2;
	cvt.f64.f32 	%fd1, %f31;
	add.s32 	%r3, %r18, -2;
	setp.eq.s32 	%p4, %r19, 1;
	mov.f32 	%f136, 0f00000000;
	mov.b32 	%r46, 0;
	@%p4 bra 	$L__BB1_12;
	and.b32  	%r28, %r19, 2147483646;
	neg.s32 	%r45, %r28;
	add.s64 	%rd38, %rd2, 4;
	add.s64 	%rd37, %rd3, 4;
	mov.f32 	%f136, 0f00000000;
	mov.b32 	%r44, 0;
$L__BB1_5:
	ld.global.f32 	%f38, [%rd37+-4];
	mul.f32 	%f39, %f4, %f38;
	ld.global.f32 	%f40, [%rd38+-4];
	mul.f32 	%f41, %f2, %f40;
	sub.f32 	%f42, %f39, %f41;
	add.f32 	%f43, %f29, %f42;
	mul.f32 	%f44, %f2, %f38;
	fma.rn.f32 	%f45, %f4, %f40, %f44;
	add.f32 	%f46, %f24, %f45;
	div.rn.f32 	%f6, %f24, %f46;
	fma.rn.f32 	%f47, %f43, %f6, %f25;
	fma.rn.f32 	%f48, %f23, %f47, 0fBF000000;
	add.f32 	%f7, %f30, %f48;
	cvt.rzi.s32.f32 	%r29, %f7;
	setp.lt.s32 	%p5, %r29, 0;
	setp.gt.s32 	%p6, %r29, %r2;
	or.pred  	%p7, %p5, %p6;
	@%p7 bra 	$L__BB1_8;
	fma.rn.f32 	%f49, %f3, %f6, %f26;
	mul.f32 	%f50, %f23, %f49;
	cvt.f64.f32 	%fd2, %f50;
	add.f64 	%fd3, %fd2, 0dBFE0000000000000;
	add.f64 	%fd4, %fd3, %fd1;
	cvt.rn.f32.f64 	%f8, %fd4;
	cvt.rzi.s32.f32 	%r30, %f8;
	setp.lt.s32 	%p8, %r30, 0;
	setp.gt.s32 	%p9, %r30, %r3;
	or.pred  	%p10, %p8, %p9;
	@%p10 bra 	$L__BB1_8;
	cvt.rn.f32.u32 	%f51, %r29;
	sub.f32 	%f52, %f7, %f51;
	cvt.rn.f32.u32 	%f53, %r30;
	sub.f32 	%f54, %f8, %f53;
	add.s32 	%r31, %r30, %r44;
	mad.lo.s32 	%r32, %r31, %r17, %r29;
	mul.f32 	%f55, %f6, %f6;
	mov.f32 	%f56, 0f3F800000;
	sub.f32 	%f57, %f56, %f54;
	sub.f32 	%f58, %f56, %f52;
	mul.wide.s32 	%rd18, %r32, 4;
	add.s64 	%rd19, %rd1, %rd18;
	ld.global.f32 	%f59, [%rd19];
	ld.global.f32 	%f60, [%rd19+4];
	mul.f32 	%f61, %f52, %f60;
	fma.rn.f32 	%f62, %f58, %f59, %f61;
	mul.wide.s32 	%rd20, %r17, 4;
	add.s64 	%rd21, %rd19, %rd20;
	ld.global.f32 	%f63, [%rd21];
	ld.global.f32 	%f64, [%rd21+4];
	mul.f32 	%f65, %f52, %f64;
	fma.rn.f32 	%f66, %f58, %f63, %f65;
	mul.f32 	%f67, %f54, %f66;
	fma.rn.f32 	%f68, %f57, %f62, %f67;
	fma.rn.f32 	%f136, %f55, %f68, %f136;
$L__BB1_8:
	ld.global.f32 	%f69, [%rd37];
	mul.f32 	%f70, %f4, %f69;
	ld.global.f32 	%f71, [%rd38];
	mul.f32 	%f72, %f2, %f71;
	sub.f32 	%f73, %f70, %f72;
	add.f32 	%f74, %f29, %f73;
	mul.f32 	%f75, %f2, %f69;
	fma.rn.f32 	%f76, %f4, %f71, %f75;
	add.f32 	%f77, %f24, %f76;
	div.rn.f32 	%f11, %f24, %f77;
	fma.rn.f32 	%f78, %f74, %f11, %f25;
	fma.rn.f32 	%f79, %f23, %f78, 0fBF000000;
	add.f32 	%f12, %f30, %f79;
	cvt.rzi.s32.f32 	%r33, %f12;
	setp.lt.s32 	%p11, %r33, 0;
	setp.gt.s32 	%p12, %r33, %r2;
	or.pred  	%p13, %p11, %p12;
	@%p13 bra 	$L__BB1_11;
	fma.rn.f32 	%f80, %f3, %f11, %f26;
	mul.f32 	%f81, %f23, %f80;
	cvt.f64.f32 	%fd5, %f81;
	add.f64 	%fd6, %fd5, 0dBFE0000000000000;
	add.f64 	%fd7, %fd6, %fd1;
	cvt.rn.f32.f64 	%f13, %fd7;
	cvt.rzi.s32.f32 	%r34, %f13;
	setp.lt.s32 	%p14, %r34, 0;
	setp.gt.s32 	%p15, %r34, %r3;
	or.pred  	%p16, %p14, %p15;
	@%p16 bra 	$L__BB1_11;
	cvt.rn.f32.u32 	%f82, %r33;
	sub.f32 	%f83, %f12, %f82;
	cvt.rn.f32.u32 	%f84, %r34;
	sub.f32 	%f85, %f13, %f84;
	add.s32 	%r35, %r18, %r34;
	add.s32 	%r36, %r35, %r44;
	mad.lo.s32 	%r37, %r36, %r17, %r33;
	mul.f32 	%f86, %f11, %f11;
	mov.f32 	%f87, 0f3F800000;
	sub.f32 	%f88, %f87, %f85;
	sub.f32 	%f89, %f87, %f83;
	mul.wide.s32 	%rd22, %r37, 4;
	add.s64 	%rd23, %rd1, %rd22;
	ld.global.f32 	%f90, [%rd23];
	ld.global.f32 	%f91, [%rd23+4];
	mul.f32 	%f92, %f83, %f91;
	fma.rn.f32 	%f93, %f89, %f90, %f92;
	mul.wide.s32 	%rd24, %r17, 4;
	add.s64 	%rd25, %rd23, %rd24;
	ld.global.f32 	%f94, [%rd25];
	ld.global.f32 	%f95, [%rd25+4];
	mul.f32 	%f96, %f83, %f95;
	fma.rn.f32 	%f97, %f89, %f94, %f96;
	mul.f32 	%f98, %f85, %f97;
	fma.rn.f32 	%f99, %f88, %f93, %f98;
	fma.rn.f32 	%f136, %f86, %f99, %f136;
$L__BB1_11:
	and.b32  	%r46, %r19, 2147483646;
	add.s32 	%r45, %r45, 2;
	shl.b32 	%r38, %r18, 1;
	add.s32 	%r44, %r44, %r38;
	add.s64 	%rd38, %rd38, 8;
	add.s64 	%rd37, %rd37, 8;
	setp.ne.s32 	%p17, %r45, 0;
	@%p17 bra 	$L__BB1_5;
$L__BB1_12:
	and.b32  	%r39, %r19, 1;
	setp.eq.b32 	%p18, %r39, 1;
	not.pred 	%p19, %p18;
	@%p19 bra 	$L__BB1_16;
	mul.wide.u32 	%rd26, %r46, 4;
	add.s64 	%rd27, %rd3, %rd26;
	ld.global.f32 	%f100, [%rd27];
	mul.f32 	%f101, %f4, %f100;
	add.s64 	%rd28, %rd2, %rd26;
	ld.global.f32 	%f102, [%rd28];
	mul.f32 	%f103, %f2, %f102;
	sub.f32 	%f104, %f101, %f103;
	add.f32 	%f105, %f29, %f104;
	mul.f32 	%f106, %f2, %f100;
	fma.rn.f32 	%f107, %f4, %f102, %f106;
	add.f32 	%f108, %f24, %f107;
	div.rn.f32 	%f18, %f24, %f108;
	fma.rn.f32 	%f109, %f105, %f18, %f25;
	fma.rn.f32 	%f110, %f23, %f109, 0fBF000000;
	add.f32 	%f19, %f30, %f110;
	cvt.rzi.s32.f32 	%r40, %f19;
	setp.lt.s32 	%p20, %r40, 0;
	setp.gt.s32 	%p21, %r40, %r2;
	or.pred  	%p22, %p20, %p21;
	@%p22 bra 	$L__BB1_16;
	fma.rn.f32 	%f111, %f3, %f18, %f26;
	mul.f32 	%f112, %f23, %f111;
	cvt.f64.f32 	%fd8, %f112;
	add.f64 	%fd9, %fd8, 0dBFE0000000000000;
	add.f64 	%fd10, %fd9, %fd1;
	cvt.rn.f32.f64 	%f20, %fd10;
	cvt.rzi.s32.f32 	%r41, %f20;
	setp.lt.s32 	%p23, %r41, 0;
	setp.gt.s32 	%p24, %r41, %r3;
	or.pred  	%p25, %p23, %p24;
	@%p25 bra 	$L__BB1_16;
	cvt.rn.f32.u32 	%f113, %r40;
	sub.f32 	%f114, %f19, %f113;
	cvt.rn.f32.u32 	%f115, %r41;
	sub.f32 	%f116, %f20, %f115;
	mad.lo.s32 	%r42, %r46, %r18, %r41;
	mad.lo.s32 	%r43, %r42, %r17, %r40;
	mul.f32 	%f117, %f18, %f18;
	mov.f32 	%f118, 0f3F800000;
	sub.f32 	%f119, %f118, %f116;
	sub.f32 	%f120, %f118, %f114;
	mul.wide.s32 	%rd29, %r43, 4;
	add.s64 	%rd30, %rd1, %rd29;
	ld.global.f32 	%f121, [%rd30];
	ld.global.f32 	%f122, [%rd30+4];
	mul.f32 	%f123, %f114, %f122;
	fma.rn.f32 	%f124, %f120, %f121, %f123;
	mul.wide.s32 	%rd31, %r17, 4;
	add.s64 	%rd32, %rd30, %rd31;
	ld.global.f32 	%f125, [%rd32];
	ld.global.f32 	%f126, [%rd32+4];
	mul.f32 	%f127, %f114, %f126;
	fma.rn.f32 	%f128, %f120, %f125, %f127;
	mul.f32 	%f129, %f116, %f128;
	fma.rn.f32 	%f130, %f119, %f124, %f129;
	fma.rn.f32 	%f136, %f117, %f130, %f136;
$L__BB1_16:
	ld.param.u64 	%rd36, [_Z18backprojection_GPUiiiPfffffffS_S_iS_S_fff_param_14];
	ld.param.f32 	%f133, [_Z18backprojection_GPUiiiPfffffffS_S_iS_S_fff_param_9];
	cvta.to.global.u64 	%rd33, %rd36;
	mul.wide.s32 	%rd34, %r1, 4;
	add.s64 	%rd35, %rd33, %rd34;
	ld.global.f32 	%f131, [%rd35];
	fma.rn.f32 	%f132, %f133, %f136, %f131;
	st.global.f32 	[%rd35], %f132;
$L__BB1_17:
	ret;

}


// ===== COMPILED SASS (sm_100) =====

	.target	sm_100

	.elftype	@"ET_EXEC"


//--------------------- .note.nv.tkinfo           --------------------------
	.section	.note.nv.tkinfo,"",@"SHT_NOTE"
	.sectionflags	@"SHF_NOTE_NV_TKINFO"
	.tkinfo
        /*0018*/ 	.word	0x00000002
        /*0030*/ 	.string	""
        /*0030*/ 	.string	"ptxas"
        /*0030*/ 	.string	"Cuda compilation tools, release 13.0, V13.0.88"
        /*0030*/ 	.string	"Build cuda_13.0.r13.0/compiler.36424714_0"
        /*0030*/ 	.string	"-arch sm_100 -m 64 "



//--------------------- .note.nv.cuinfo           --------------------------
	.section	.note.nv.cuinfo,"",@"SHT_NOTE"
	.sectionflags	@"SHF_NOTE_NV_CUINFO"
        /*0018*/ 	.short	0x0002
        /*001a*/ 	.short	0x0064
        /*001c*/ 	.short	0x0082
	.zero		2


//--------------------- .nv.info                  --------------------------
	.section	.nv.info,"",@"SHT_CUDA_INFO"
	.align	4


	//----- nvinfo : EIATTR_REGCOUNT
	.align		4
        /*0000*/ 	.byte	0x04, 0x2f
        /*0002*/ 	.short	(.L_1 - .L_0)
	.align		4
.L_0:
        /*0004*/ 	.word	index@(_Z15convolution_GPUiiPfffS_S_)
        /*0008*/ 	.word	0x00000020


	//----- nvinfo : EIATTR_FRAME_SIZE
	.align		4
.L_1:
        /*000c*/ 	.byte	0x04, 0x11
        /*000e*/ 	.short	(.L_3 - .L_2)
	.align		4
.L_2:
        /*0010*/ 	.word	index@(_Z15convolution_GPUiiPfffS_S_)
        /*0014*/ 	.word	0x00000000


	//----- nvinfo : EIATTR_REGCOUNT
	.align		4
.L_3:
        /*0018*/ 	.byte	0x04, 0x2f
        /*001a*/ 	.short	(.L_5 - .L_4)
	.align		4
.L_4:
        /*001c*/ 	.word	index@(_Z18backprojection_GPUiiiPfffffffS_S_iS_S_fff)
        /*0020*/ 	.word	0x00000020


	//----- nvinfo : EIATTR_FRAME_SIZE
	.align		4
.L_5:
        /*0024*/ 	.byte	0x04, 0x11
        /*0026*/ 	.short	(.L_7 - .L_6)
	.align		4
.L_6:
        /*0028*/ 	.word	index@($__internal_0_$__cuda_sm3x_div_rn_noftz_f32_slowpath)
        /*002c*/ 	.word	0x00000000


	//----- nvinfo : EIATTR_FRAME_SIZE
	.align		4
.L_7:
        /*0030*/ 	.byte	0x04, 0x11
        /*0032*/ 	.short	(.L_9 - .L_8)
	.align		4
.L_8:
        /*0034*/ 	.word	index@(_Z18backprojection_GPUiiiPfffffffS_S_iS_S_fff)
        /*0038*/ 	.word	0x00000000


	//----- nvinfo : EIATTR_MIN_STACK_SIZE
	.align		4
.L_9:
        /*003c*/ 	.byte	0x04, 0x12
        /*003e*/ 	.short	(.L_11 - .L_10)
	.align		4
.L_10:
        /*0040*/ 	.word	index@(_Z18backprojection_GPUiiiPfffffffS_S_iS_S_fff)
        /*0044*/ 	.word	0x00000000


	//----- nvinfo : EIATTR_MIN_STACK_SIZE
	.align		4
.L_11:
        /*0048*/ 	.byte	0x04, 0x12
        /*004a*/ 	.short	(.L_13 - .L_12)
	.align		4
.L_12:
        /*004c*/ 	.word	index@(_Z15convolution_GPUiiPfffS_S_)
        /*0050*/ 	.word	0x00000000
.L_13:


//--------------------- .nv.compat                --------------------------
	.section	.nv.compat,"",@"SHT_CUDA_COMPAT_INFO"
	.align	4
        /*0000*/ 	.byte	0x02, 0x09, 0x00, 0x00, 0x02, 0x02, 0x01, 0x00, 0x02, 0x05, 0x05, 0x00, 0x03, 0x07, 0x01, 0x01
        /*0010*/ 	.byte	0x02, 0x03, 0x00, 0x00, 0x02, 0x06, 0x01, 0x00, 0x04, 0x0b, 0x08, 0x00, 0x01, 0x00, 0x00, 0x00
        /*0020*/ 	.byte	0x00, 0x00, 0x00, 0x00


//--------------------- .nv.info._Z18backprojection_GPUiiiPfffffffS_S_iS_S_fff --------------------------
	.section	.nv.info._Z18backprojection_GPUiiiPfffffffS_S_iS_S_fff,"",@"SHT_CUDA_INFO"
	.sectionflags	@""
	.align	4


	//----- nvinfo : EIATTR_CUDA_API_VERSION
	.align		4
        /*0000*/ 	.byte	0x04, 0x37
        /*0002*/ 	.short	(.L_15 - .L_14)
.L_14:
        /*0004*/ 	.word	0x00000082


	//----- nvinfo : EIATTR_KPARAM_INFO
	.align		4
.L_15:
        /*0008*/ 	.byte	0x04, 0x17
        /*000a*/ 	.short	(.L_17 - .L_16)
.L_16:
        /*000c*/ 	.word	0x00000000
        /*0010*/ 	.short	0x0011
        /*0012*/ 	.short	0x0060
        /*0014*/ 	.byte	0x00, 0xf0, 0x11, 0x00


	//----- nvinfo : EIATTR_KPARAM_INFO
	.align		4
.L_17:
        /*0018*/ 	.byte	0x04, 0x17
        /*001a*/ 	.short	(.L_19 - .L_18)
.L_18:
        /*001c*/ 	.word	0x00000000
        /*0020*/ 	.short	0x0010
        /*0022*/ 	.short	0x005c
        /*0024*/ 	.byte	0x00, 0xf0, 0x11, 0x00


	//----- nvinfo : EIATTR_KPARAM_INFO
	.align		4
.L_19:
        /*0028*/ 	.byte	0x04, 0x17
        /*002a*/ 	.short	(.L_21 - .L_20)
.L_20:
        /*002c*/ 	.word	0x00000000
        /*0030*/ 	.short	0x000f
        /*0032*/ 	.short	0x0058
        /*0034*/ 	.byte	0x00, 0xf0, 0x11, 0x00


	//----- nvinfo : EIATTR_KPARAM_INFO
	.align		4
.L_21:
        /*0038*/ 	.byte	0x04, 0x17
        /*003a*/ 	.short	(.L_23 - .L_22)
.L_22:
        /*003c*/ 	.word	0x00000000
        /*0040*/ 	.short	0x000e
        /*0042*/ 	.short	0x0050
        /*0044*/ 	.byte	0x00, 0xf5, 0x21, 0x00


	//----- nvinfo : EIATTR_KPARAM_INFO
	.align		4
.L_23:
        /*0048*/ 	.byte	0x04, 0x17
        /*004a*/ 	.short	(.L_25 - .L_24)
.L_24:
        /*004c*/ 	.word	0x00000000
        /*0050*/ 	.short	0x000d
        /*0052*/ 	.short	0x0048
        /*0054*/ 	.byte	0x00, 0xf5, 0x21, 0x00


	//----- nvinfo : EIATTR_KPARAM_INFO
	.align		4
.L_25:
        /*0058*/ 	.byte	0x04, 0x17
        /*005a*/ 	.short	(.L_27 - .L_26)
.L_26:
        /*005c*/ 	.word	0x00000000
        /*0060*/ 	.short	0x000c
        /*0062*/ 	.short	0x0040
        /*0064*/ 	.byte	0x00, 0xf0, 0x11, 0x00


	//----- nvinfo : EIATTR_KPARAM_INFO
	.align		4
.L_27:
        /*0068*/ 	.byte	0x04, 0x17
        /*006a*/ 	.short	(.L_29 - .L_28)
.L_28:
        /*006c*/ 	.word	0x00000000
        /*0070*/ 	.short	0x000b
        /*0072*/ 	.short	0x0038
        /*0074*/ 	.byte	0x00, 0xf5, 0x21, 0x00


	//----- nvinfo : EIATTR_KPARAM_INFO
	.align		4
.L_29:
        /*0078*/ 	.byte	0x04, 0x17
        /*007a*/ 	.short	(.L_31 - .L_30)
.L_30:
        /*007c*/ 	.word	0x00000000
        /*0080*/ 	.short	0x000a
        /*0082*/ 	.short	0x0030
        /*0084*/ 	.byte	0x00, 0xf5, 0x21, 0x00


	//----- nvinfo : EIATTR_KPARAM_INFO
	.align		4
.L_31:
        /*0088*/ 	.byte	0x04, 0x17
        /*008a*/ 	.short	(.L_33 - .L_32)
.L_32:
        /*008c*/ 	.word	0x00000000
        /*0090*/ 	.short	0x0009
        /*0092*/ 	.short	0x002c
        /*0094*/ 	.byte	0x00, 0xf0, 0x11, 0x00


	//----- nvinfo : EIATTR_KPARAM_INFO
	.align		4
.L_33:
        /*0098*/ 	.byte	0x04, 0x17
        /*009a*/ 	.short	(.L_35 - .L_34)
.L_34:
        /*009c*/ 	.word	0x00000000
        /*00a0*/ 	.short	0x0008
        /*00a2*/ 	.short	0x0028
        /*00a4*/ 	.byte	0x00, 0xf0, 0x11, 0x00


	//----- nvinfo : EIATTR_KPARAM_INFO
	.align		4
.L_35:
        /*00a8*/ 	.byte	0x04, 0x17
        /*00aa*/ 	.short	(.L_37 - .L_36)
.L_36:
        /*00ac*/ 	.word	0x00000000
        /*00b0*/ 	.short	0x0007
        /*00b2*/ 	.short	0x0024
        /*00b4*/ 	.byte	0x00, 0xf0, 0x11, 0x00


	//----- nvinfo : EIATTR_KPARAM_INFO
	.align		4
.L_37:
        /*00b8*/ 	.byte	0x04, 0x17
        /*00ba*/ 	.short	(.L_39 - .L_38)
.L_38:
        /*00bc*/ 	.word	0x00000000
        /*00c0*/ 	.short	0x0006
        /*00c2*/ 	.short	0x0020
        /*00c4*/ 	.byte	0x00, 0xf0, 0x11, 0x00


	//----- nvinfo : EIATTR_KPARAM_INFO
	.align		4
.L_39:
        /*00c8*/ 	.byte	0x04, 0x17
        /*00ca*/ 	.short	(.L_41 - .L_40)
.L_40:
        /*00cc*/ 	.word	0x00000000
        /*00d0*/ 	.short	0x0005
        /*00d2*/ 	.short	0x001c
        /*00d4*/ 	.byte	0x00, 0xf0, 0x11, 0x00


	//----- nvinfo : EIATTR_KPARAM_INFO
	.align		4
.L_41:
        /*00d8*/ 	.byte	0x04, 0x17
        /*00da*/ 	.short	(.L_43 - .L_42)
.L_42:
        /*00dc*/ 	.word	0x00000000
        /*00e0*/ 	.short	0x0004
        /*00e2*/ 	.short	0x0018
        /*00e4*/ 	.byte	0x00, 0xf0, 0x11, 0x00


	//----- nvinfo : EIATTR_KPARAM_INFO
	.align		4
.L_43:
        /*00e8*/ 	.byte	0x04, 0x17
        /*00ea*/ 	.short	(.L_45 - .L_44)
.L_44:
        /*00ec*/ 	.word	0x00000000
        /*00f0*/ 	.short	0x0003
        /*00f2*/ 	.short	0x0010
        /*00f4*/ 	.byte	0x00, 0xf5, 0x21, 0x00


	//----- nvinfo : EIATTR_KPARAM_INFO
	.align		4
.L_45:
        /*00f8*/ 	.byte	0x04, 0x17
        /*00fa*/ 	.short	(.L_47 - .L_46)
.L_46:
        /*00fc*/ 	.word	0x00000000
        /*0100*/ 	.short	0x0002
        /*0102*/ 	.short	0x0008
        /*0104*/ 	.byte	0x00, 0xf0, 0x11, 0x00


	//----- nvinfo : EIATTR_KPARAM_INFO
	.align		4
.L_47:
        /*0108*/ 	.byte	0x04, 0x17
        /*010a*/ 	.short	(.L_49 - .L_48)
.L_48:
        /*010c*/ 	.word	0x00000000
        /*0110*/ 	.short	0x0001
        /*0112*/ 	.short	0x0004
        /*0114*/ 	.byte	0x00, 0xf0, 0x11, 0x00


	//----- nvinfo : EIATTR_KPARAM_INFO
	.align		4
.L_49:
        /*0118*/ 	.byte	0x04, 0x17
        /*011a*/ 	.short	(.L_51 - .L_50)
.L_50:
        /*011c*/ 	.word	0x00000000
        /*0120*/ 	.short	0x0000
        /*0122*/ 	.short	0x0000
        /*0124*/ 	.byte	0x00, 0xf0, 0x11, 0x00


	//----- nvinfo : EIATTR_SPARSE_MMA_MASK
	.align		4
.L_51:
        /*0128*/ 	.byte	0x03, 0x50
        /*012a*/ 	.short	0x0000


	//----- nvinfo : EIATTR_MAXREG_COUNT
	.align		4
        /*012c*/ 	.byte	0x03, 0x1b
        /*012e*/ 	.short	0x00ff


	//----- nvinfo : EIATTR_MERCURY_ISA_VERSION
	.align		4
        /*0130*/ 	.byte	0x03, 0x5f
        /*0132*/ 	.short	0x0101


	//----- nvinfo : EIATTR_VRC_CTA_INIT_COUNT
	.align		4
        /*0134*/ 	.byte	0x02, 0x4a
	.zero		1
	.zero		1


	//----- nvinfo : EIATTR_EXIT_INSTR_OFFSETS
	.align		4
        /*0138*/ 	.byte	0x04, 0x1c
        /*013a*/ 	.short	(.L_53 - .L_52)


	//   ....[0]....
.L_52:
        /*013c*/ 	.word	0x00000080


	//   ....[1]....
        /*0140*/ 	.word	0x00000130


	//   ....[2]....
        /*0144*/ 	.word	0x000011b0


	//----- nvinfo : EIATTR_CRS_STACK_SIZE
	.align		4
.L_53:
        /*0148*/ 	.byte	0x04, 0x1e
        /*014a*/ 	.short	(.L_55 - .L_54)
.L_54:
        /*014c*/ 	.word	0x00000000


	//----- nvinfo : EIATTR_CBANK_PARAM_SIZE
	.align		4
.L_55:
        /*0150*/ 	.byte	0x03, 0x19
        /*0152*/ 	.short	0x0064


	//----- nvinfo : EIATTR_PARAM_CBANK
	.align		4
        /*0154*/ 	.byte	0x04, 0x0a
        /*0156*/ 	.short	(.L_57 - .L_56)
	.align		4
.L_56:
        /*0158*/ 	.word	index@(.nv.constant0._Z18backprojection_GPUiiiPfffffffS_S_iS_S_fff)
        /*015c*/ 	.short	0x0380
        /*015e*/ 	.short	0x0064


	//----- nvinfo : EIATTR_SW_WAR
	.align		4
.L_57:
        /*0160*/ 	.byte	0x04, 0x36
        /*0162*/ 	.short	(.L_59 - .L_58)
.L_58:
        /*0164*/ 	.word	0x00000008
.L_59:


//--------------------- .nv.info._Z15convolution_GPUiiPfffS_S_ --------------------------
	.section	.nv.info._Z15convolution_GPUiiPfffS_S_,"",@"SHT_CUDA_INFO"
	.sectionflags	@""
	.align	4


	//----- nvinfo : EIATTR_CUDA_API_VERSION
	.align		4
        /*0000*/ 	.byte	0x04, 0x37
        /*0002*/ 	.short	(.L_61 - .L_60)
.L_60:
        /*0004*/ 	.word	0x00000082


	//----- nvinfo : EIATTR_KPARAM_INFO
	.align		4
.L_61:
        /*0008*/ 	.byte	0x04, 0x17
        /*000a*/ 	.short	(.L_63 - .L_62)
.L_62:
        /*000c*/ 	.word	0x00000000
        /*0010*/ 	.short	0x0006
        /*0012*/ 	.short	0x0020
        /*0014*/ 	.byte	0x00, 0xf5, 0x21, 0x00


	//----- nvinfo : EIATTR_KPARAM_INFO
	.align		4
.L_63:
        /*0018*/ 	.byte	0x04, 0x17
        /*001a*/ 	.short	(.L_65 - .L_64)
.L_64:
        /*001c*/ 	.word	0x00000000
        /*0020*/ 	.short	0x0005
        /*0022*/ 	.short	0x0018
        /*0024*/ 	.byte	0x00, 0xf5, 0x21, 0x00


	//----- nvinfo : EIATTR_KPARAM_INFO
	.align		4
.L_65:
        /*0028*/ 	.byte	0x04, 0x17
        /*002a*/ 	.short	(.L_67 - .L_66)
.L_66:
        /*002c*/ 	.word	0x00000000
        /*0030*/ 	.short	0x0004
        /*0032*/ 	.short	0x0014
        /*0034*/ 	.byte	0x00, 0xf0, 0x11, 0x00


	//----- nvinfo : EIATTR_KPARAM_INFO
	.align		4
.L_67:
        /*0038*/ 	.byte	0x04, 0x17
        /*003a*/ 	.short	(.L_69 - .L_68)
.L_68:
        /*003c*/ 	.word	0x00000000
        /*0040*/ 	.short	0x0003
        /*0042*/ 	.short	0x0010
        /*0044*/ 	.byte	0x00, 0xf0, 0x11, 0x00


	//----- nvinfo : EIATTR_KPARAM_INFO
	.align		4
.L_69:
        /*0048*/ 	.byte	0x04, 0x17
        /*004a*/ 	.short	(.L_71 - .L_70)
.L_70:
        /*004c*/ 	.word	0x00000000
        /*0050*/ 	.short	0x0002
        /*0052*/ 	.short	0x0008
        /*0054*/ 	.byte	0x00, 0xf5, 0x21, 0x00


	//----- nvinfo : EIATTR_KPARAM_INFO
	.align		4
.L_71:
        /*0058*/ 	.byte	0x04, 0x17
        /*005a*/ 	.short	(.L_73 - .L_72)
.L_72:
        /*005c*/ 	.word	0x00000000
        /*0060*/ 	.short	0x0001
        /*0062*/ 	.short	0x0004
        /*0064*/ 	.byte	0x00, 0xf0, 0x11, 0x00


	//----- nvinfo : EIATTR_KPARAM_INFO
	.align		4
.L_73:
        /*0068*/ 	.byte	0x04, 0x17
        /*006a*/ 	.short	(.L_75 - .L_74)
.L_74:
        /*006c*/ 	.word	0x00000000
        /*0070*/ 	.short	0x0000
        /*0072*/ 	.short	0x0000
        /*0074*/ 	.byte	0x00, 0xf0, 0x11, 0x00


	//----- nvinfo : EIATTR_SPARSE_MMA_MASK
	.align		4
.L_75:
        /*0078*/ 	.byte	0x03, 0x50
        /*007a*/ 	.short	0x0000


	//----- nvinfo : EIATTR_MAXREG_COUNT
	.align		4
        /*007c*/ 	.byte	0x03, 0x1b
        /*007e*/ 	.short	0x00ff


	//----- nvinfo : EIATTR_MERCURY_ISA_VERSION
	.align		4
        /*0080*/ 	.byte	0x03, 0x5f
        /*0082*/ 	.short	0x0101


	//----- nvinfo : EIATTR_VRC_CTA_INIT_COUNT
	.align		4
        /*0084*/ 	.byte	0x02, 0x4a
	.zero		1
	.zero		1


	//----- nvinfo : EIATTR_EXIT_INSTR_OFFSETS
	.align		4
        /*0088*/ 	.byte	0x04, 0x1c
        /*008a*/ 	.short	(.L_77 - .L_76)


	//   ....[0]....
.L_76:
        /*008c*/ 	.word	0x00000080


	//   ....[1]....
        /*0090*/ 	.word	0x00000ac0


	//----- nvinfo : EIATTR_CBANK_PARAM_SIZE
	.align		4
.L_77:
        /*0094*/ 	.byte	0x03, 0x19
        /*0096*/ 	.short	0x0028


	//----- nvinfo : EIATTR_PARAM_CBANK
	.align		4
        /*0098*/ 	.byte	0x04, 0x0a
        /*009a*/ 	.short	(.L_79 - .L_78)
	.align		4
.L_78:
        /*009c*/ 	.word	index@(.nv.constant0._Z15convolution_GPUiiPfffS_S_)
        /*00a0*/ 	.short	0x0380
        /*00a2*/ 	.short	0x0028


	//----- nvinfo : EIATTR_SW_WAR
	.align		4
.L_79:
        /*00a4*/ 	.byte	0x04, 0x36
        /*00a6*/ 	.short	(.L_81 - .L_80)
.L_80:
        /*00a8*/ 	.word	0x00000008
.L_81:


//--------------------- .nv.callgraph             --------------------------
	.section	.nv.callgraph,"",@"SHT_CUDA_CALLGRAPH"
	.align	4
	.sectionentsize	8
	.align		4
        /*0000*/ 	.word	0x00000000
	.align		4
        /*0004*/ 	.word	0xffffffff
	.align		4
        /*0008*/ 	.word	0x00000000
	.align		4
        /*000c*/ 	.word	0xfffffffe
	.align		4
        /*0010*/ 	.word	0x00000000
	.align		4
        /*0014*/ 	.word	0xfffffffd
	.align		4
        /*0018*/ 	.word	0x00000000
	.align		4
        /*001c*/ 	.word	0xfffffffc


//--------------------- .text._Z18backprojection_GPUiiiPfffffffS_S_iS_S_fff --------------------------
	.section	.text._Z18backprojection_GPUiiiPfffffffS_S_iS_S_fff,"ax",@progbits
	.align	128
        .global         _Z18backprojection_GPUiiiPfffffffS_S_iS_S_fff
        .type           _Z18backprojection_GPUiiiPfffffffS_S_iS_S_fff,@function
        .size           _Z18backprojection_GPUiiiPfffffffS_S_iS_S_fff,(.L_x_31 - _Z18backprojection_GPUiiiPfffffffS_S_iS_S_fff)
        .other          _Z18backprojection_GPUiiiPfffffffS_S_iS_S_fff,@"STO_CUDA_ENTRY STV_DEFAULT"
_Z18backprojection_GPUiiiPfffffffS_S_iS_S_fff:
.text._Z18backprojection_GPUiiiPfffffffS_S_iS_S_fff:
[----:B------:R-:W-:Y:S01]  /*0000*/  LDC R1, c[0x0][0x37c] ;  /* 0x0000df00ff017b82 */ /* 0x000fe20000000800 */
[----:B------:R-:W0:Y:S07]  /*0010*/  S2R R3, SR_TID.X ;  /* 0x0000000000037919 */ /* 0x000e2e0000002100 */
[----:B------:R-:W0:Y:S01]  /*0020*/  S2UR UR5, SR_CTAID.X ;  /* 0x00000000000579c3 */ /* 0x000e220000002500 */
[----:B------:R-:W1:Y:S07]  /*0030*/  LDCU UR4, c[0x0][0x3c0] ;  /* 0x00007800ff0477ac */ /* 0x000e6e0008000800 */
[----:B------:R-:W0:Y:S01]  /*0040*/  LDC R2, c[0x0][0x360] ;  /* 0x0000d800ff027b82 */ /* 0x000e220000000800 */
[----:B-1----:R-:W-:Y:S01]  /*0050*/  UIMAD UR4, UR4, UR4, URZ ;  /* 0x00000004040472a4 */ /* 0x002fe2000f8e02ff */
[----:B0-----:R-:W-:-:S05]  /*0060*/  IMAD R2, R2, UR5, R3 ;  /* 0x0000000502027c24 */ /* 0x001fca000f8e0203 */
[----:B------:R-:W-:-:S13]  /*0070*/  ISETP.GE.AND P0, PT, R2, UR4, PT ;  /* 0x0000000402007c0c */ /* 0x000fda000bf06270 */
[----:B------:R-:W-:Y:S05]  /*0080*/  @P0 EXIT ;  /* 0x000000000000094d */ /* 0x000fea0003800000 */
[----:B------:R-:W0:Y:S01]  /*0090*/  LDC.64 R8, c[0x0][0x3c8] ;  /* 0x0000f200ff087b82 */ /* 0x000e220000000a00 */
[----:B------:R-:W1:Y:S01]  /*00a0*/  LDCU.64 UR16, c[0x0][0x358] ;  /* 0x00006b00ff1077ac */ /* 0x000e620008000a00 */
[----:B------:R-:W-:Y:S01]  /*00b0*/  LEA R3, R2, R2, 0x1 ;  /* 0x0000000202037211 */ /* 0x000fe200078e08ff */
[----:B------:R-:W2:Y:S04]  /*00c0*/  LDCU UR4, c[0x0][0x3a8] ;  /* 0x00007500ff0477ac */ /* 0x000ea80008000800 */
[----:B0-----:R-:W-:-:S05]  /*00d0*/  IMAD.WIDE R8, R3, 0x4, R8 ;  /* 0x0000000403087825 */ /* 0x001fca00078e0208 */
[----:B-1----:R-:W3:Y:S04]  /*00e0*/  LDG.E R3, desc[UR16][R8.64+0x4] ;  /* 0x0000041008037981 */ /* 0x002ee8000c1e1900 */
[----:B------:R-:W4:Y:S01]  /*00f0*/  LDG.E R6, desc[UR16][R8.64] ;  /* 0x0000001008067981 */ /* 0x000f22000c1e1900 */
[----:B---3--:R-:W-:-:S04]  /*0100*/  FMUL R5, R3, R3 ;  /* 0x0000000303057220 */ /* 0x008fc80000400000 */
[----:B----4-:R-:W-:-:S05]  /*0110*/  FFMA R5, R6, R6, R5 ;  /* 0x0000000606057223 */ /* 0x010fca0000000005 */
[----:B--2---:R-:W-:-:S13]  /*0120*/  FSETP.GEU.AND P0, PT, R5, UR4, PT ;  /* 0x0000000405007c0b */ /* 0x004fda000bf0e000 */
[----:B------:R-:W-:Y:S05]  /*0130*/  @P0 EXIT ;  /* 0x000000000000094d */ /* 0x000fea0003800000 */
[----:B------:R-:W0:Y:S01]  /*0140*/  LDCU UR4, c[0x0][0x388] ;  /* 0x00007100ff0477ac */ /* 0x000e220008000800 */
[----:B------:R-:W-:Y:S01]  /*0150*/  HFMA2 R7, -RZ, RZ, 0, 0 ;  /* 0x00000000ff077431 */ /* 0x000fe200000001ff */
[----:B0-----:R-:W-:-:S09]  /*0160*/  UISETP.GE.AND UP0, UPT, UR4, 0x1, UPT ;  /* 0x000000010400788c */ /* 0x001fd2000bf06270 */
[----:B------:R-:W-:Y:S05]  /*0170*/  BRA.U !UP0, `(.L_x_0) ;  /* 0x0000000d08f47547 */ /* 0x000fea000b800000 */
[----:B------:R0:W5:Y:S01]  /*0180*/  LDG.E R4, desc[UR16][R8.64+0x8] ;  /* 0x0000081008047981 */ /* 0x000162000c1e1900 */
[----:B------:R-:W1:Y:S01]  /*0190*/  LDC R0, c[0x0][0x39c] ;  /* 0x0000e700ff007b82 */ /* 0x000e620000000800 */
[----:B------:R-:W2:Y:S01]  /*01a0*/  LDCU UR8, c[0x0][0x3d8] ;  /* 0x00007b00ff0877ac */ /* 0x000ea20008000800 */
[----:B------:R-:W-:Y:S02]  /*01b0*/  MOV R5, RZ ;  /* 0x000000ff00057202 */ /* 0x000fe40000000f00 */
[----:B------:R-:W-:Y:S01]  /*01c0*/  MOV R12, RZ ;  /* 0x000000ff000c7202 */ /* 0x000fe20000000f00 */
[----:B------:R-:W3:Y:S01]  /*01d0*/  LDCU UR5, c[0x0][0x3e0] ;  /* 0x00007c00ff0577ac */ /* 0x000ee20008000800 */
[----:B------:R-:W4:Y:S01]  /*01e0*/  LDCU.64 UR6, c[0x0][0x380] ;  /* 0x00007000ff0677ac */ /* 0x000f220008000a00 */
[----:B------:R-:W-:Y:S01]  /*01f0*/  UISETP.NE.AND UP0, UPT, UR4, 0x1, UPT ;  /* 0x000000010400788c */ /* 0x000fe2000bf05270 */
[----:B--2---:R-:W-:Y:S01]  /*0200*/  FADD R6, R6, -UR8 ;  /* 0x8000000806067e21 */ /* 0x004fe20008000000 */
[----:B---3--:R-:W2:Y:S01]  /*0210*/  F2F.F64.F32 R10, UR5 ;  /* 0x00000005000a7d10 */ /* 0x008ea20008201800 */
[----:B----4-:R-:W-:-:S02]  /*0220*/  UIADD3 UR5, UPT, UPT, UR6, -0x2, URZ ;  /* 0xfffffffe06057890 */ /* 0x010fc4000fffe0ff */
[----:B------:R-:W-:-:S04]  /*0230*/  UIADD3 UR6, UPT, UPT, UR7, -0x2, URZ ;  /* 0xfffffffe07067890 */ /* 0x000fc8000fffe0ff */
[----:B0-----:R-:W-:Y:S08]  /*0240*/  BRA.U !UP0, `(.L_x_1) ;  /* 0x0000000908847547 */ /* 0x001ff0000b800000 */
[----:B------:R-:W0:Y:S01]  /*0250*/  LDCU.128 UR12, c[0x0][0x3b0] ;  /* 0x00007600ff0c77ac */ /* 0x000e220008000c00 */
[----:B------:R-:W3:Y:S01]  /*0260*/  LDC R7, c[0x0][0x398] ;  /* 0x0000e600ff077b82 */ /* 0x000ee20000000800 */
[----:B------:R-:W-:Y:S01]  /*0270*/  MOV R5, RZ ;  /* 0x000000ff00057202 */ /* 0x000fe20000000f00 */
[----:B------:R-:W-:Y:S01]  /*0280*/  ULOP3.LUT UR4, UR4, 0x7ffffffe, URZ, 0xc0, !UPT ;  /* 0x7ffffffe04047892 */ /* 0x000fe2000f8ec0ff */
[----:B------:R-:W4:Y:S05]  /*0290*/  LDCU UR22, c[0x0][0x3d8] ;  /* 0x00007b00ff1677ac */ /* 0x000f2a0008000800 */
[----:B------:R-:W1:Y:S01]  /*02a0*/  LDC.64 R14, c[0x0][0x390] ;  /* 0x0000e400ff0e7b82 */ /* 0x000e620000000a00 */
[----:B------:R-:W-:Y:S01]  /*02b0*/  UIADD3 UR7, UPT, UPT, -UR4, URZ, URZ ;  /* 0x000000ff04077290 */ /* 0x000fe2000fffe1ff */
[----:B------:R-:W1:Y:S01]  /*02c0*/  LDCU UR18, c[0x0][0x39c] ;  /* 0x00007380ff1277ac */ /* 0x000e620008000800 */
[----:B------:R-:W1:Y:S01]  /*02d0*/  LDCU UR19, c[0x0][0x3a0] ;  /* 0x00007400ff1377ac */ /* 0x000e620008000800 */
[----:B0-----:R-:W-:-:S02]  /*02e0*/  UIADD3 UR10, UP0, UPT, UR12, 0x4, URZ ;  /* 0x000000040c0a7890 */ /* 0x001fc4000ff1e0ff */
[----:B------:R-:W-:Y:S02]  /*02f0*/  UIADD3 UR8, UP1, UPT, UR14, 0x4, URZ ;  /* 0x000000040e087890 */ /* 0x000fe4000ff3e0ff */
[----:B------:R-:W-:Y:S02]  /*0300*/  UIADD3.X UR11, UPT, UPT, URZ, UR13, URZ, UP0, !UPT ;  /* 0x0000000dff0b7290 */ /* 0x000fe400087fe4ff */
[----:B------:R-:W-:Y:S01]  /*0310*/  UIADD3.X UR9, UPT, UPT, URZ, UR15, URZ, UP1, !UPT ;  /* 0x0000000fff097290 */ /* 0x000fe20008ffe4ff */
[----:B------:R-:W-:Y:S01]  /*0320*/  MOV R12, UR10 ;  /* 0x0000000a000c7c02 */ /* 0x000fe20008000f00 */
[----:B------:R-:W0:Y:S01]  /*0330*/  LDCU UR20, c[0x0][0x3dc] ;  /* 0x00007b80ff1477ac */ /* 0x000e220008000800 */
[----:B------:R-:W-:Y:S02]  /*0340*/  MOV R16, UR8 ;  /* 0x0000000800107c02 */ /* 0x000fe40008000f00 */
[----:B------:R-:W-:Y:S01]  /*0350*/  MOV R13, UR11 ;  /* 0x0000000b000d7c02 */ /* 0x000fe20008000f00 */
[----:B------:R-:W0:Y:S01]  /*0360*/  LDCU UR21, c[0x0][0x3a4] ;  /* 0x00007480ff1577ac */ /* 0x000e220008000800 */
[----:B------:R-:W-:Y:S01]  /*0370*/  MOV R17, UR9 ;  /* 0x0000000900117c02 */ /* 0x000fe20008000f00 */
[----:B------:R-:W0:Y:S01]  /*0380*/  LDCU UR23, c[0x0][0x384] ;  /* 0x00007080ff1777ac */ /* 0x000e220008000800 */
[----:B----4-:R-:W-:-:S05]  /*0390*/  UMOV UR4, URZ ;  /* 0x000000ff00047c82 */ /* 0x010fca0008000000 */
.L_x_10:
[----:B------:R-:W4:Y:S04]  /*03a0*/  LDG.E R9, desc[UR16][R16.64+-0x4] ;  /* 0xfffffc1010097981 */ /* 0x000f28000c1e1900 */
[----:B------:R-:W2:Y:S01]  /*03b0*/  LDG.E R18, desc[UR16][R12.64+-0x4] ;  /* 0xfffffc100c127981 */ /* 0x000ea2000c1e1900 */
[----:B-1----:R-:W-:Y:S01]  /*03c0*/  MOV R23, UR18 ;  /* 0x0000001200177c02 */ /* 0x002fe20008000f00 */
[----:B------:R-:W-:Y:S01]  /*03d0*/  BSSY.RECONVERGENT B0, `(.L_x_2) ;  /* 0x0000012000007945 */ /* 0x000fe20003800200 */
[----:B----4-:R-:W-:-:S04]  /*03e0*/  FMUL R19, R3, R9 ;  /* 0x0000000903137220 */ /* 0x010fc80000400000 */
[----:B--2---:R-:W-:-:S04]  /*03f0*/  FFMA R19, R6, R18, R19 ;  /* 0x0000001206137223 */ /* 0x004fc80000000013 */
[----:B------:R-:W-:-:S04]  /*0400*/  FADD R20, R19, UR18 ;  /* 0x0000001213147e21 */ /* 0x000fc80008000000 */
[----:B------:R-:W1:Y:S08]  /*0410*/  MUFU.RCP R8, R20 ;  /* 0x0000001400087308 */ /* 0x000e700000001000 */
[----:B------:R-:W2:Y:S01]  /*0420*/  FCHK P0, R23, R20 ;  /* 0x0000001417007302 */ /* 0x000ea20000000000 */
[----:B-1----:R-:W-:-:S04]  /*0430*/  FFMA R19, -R20, R8, 1 ;  /* 0x3f80000014137423 */ /* 0x002fc80000000108 */
[----:B------:R-:W-:Y:S01]  /*0440*/  FFMA R8, R8, R19, R8 ;  /* 0x0000001308087223 */ /* 0x000fe20000000008 */
[----:B------:R-:W-:-:S03]  /*0450*/  FMUL R19, R3, R18 ;  /* 0x0000001203137220 */ /* 0x000fc60000400000 */
[----:B------:R-:W-:Y:S01]  /*0460*/  FFMA R21, R8, UR18, RZ ;  /* 0x0000001208157c23 */ /* 0x000fe200080000ff */
[----:B------:R-:W-:-:S03]  /*0470*/  FFMA R18, R6, R9, -R19 ;  /* 0x0000000906127223 */ /* 0x000fc60000000813 */
[----:B------:R-:W-:Y:S01]  /*0480*/  FFMA R9, -R20, R21, UR18 ;  /* 0x0000001214097e23 */ /* 0x000fe20008000115 */
[----:B------:R-:W-:-:S03]  /*0490*/  FADD R18, R18, UR22 ;  /* 0x0000001612127e21 */ /* 0x000fc60008000000 */
[----:B------:R-:W-:Y:S01]  /*04a0*/  FFMA R21, R8, R9, R21 ;  /* 0x0000000908157223 */ /* 0x000fe20000000015 */
[----:B--2---:R-:W-:Y:S06]  /*04b0*/  @!P0 BRA `(.L_x_3) ;  /* 0x00000000000c8947 */ /* 0x004fec0003800000 */
[----:B------:R-:W-:Y:S02]  /*04c0*/  MOV R9, R20 ;  /* 0x0000001400097202 */ /* 0x000fe40000000f00 */
[----:B------:R-:W-:-:S07]  /*04d0*/  MOV R19, 0x4f0 ;  /* 0x000004f000137802 */ /* 0x000fce0000000f00 */
[----:B0--3-5:R-:W-:Y:S05]  /*04e0*/  CALL.REL.NOINC `($__internal_0_$__cuda_sm3x_div_rn_noftz_f32_slowpath) ;  /* 0x0000000c00347944 */ /* 0x029fea0003c00000 */
.L_x_3:
[----:B0-----:R-:W-:Y:S05]  /*04f0*/  BSYNC.RECONVERGENT B0 ;  /* 0x0000000000007941 */ /* 0x001fea0003800200 */
.L_x_2:
[----:B------:R-:W-:Y:S01]  /*0500*/  FFMA R18, R18, R21, UR19 ;  /* 0x0000001312127e23 */ /* 0x000fe20008000015 */
[----:B------:R-:W-:Y:S03]  /*0510*/  BSSY.RECONVERGENT B0, `(.L_x_4) ;  /* 0x0000028000007945 */ /* 0x000fe60003800200 */
[----:B---3--:R-:W-:-:S04]  /*0520*/  FFMA R18, R18, R7, -0.5 ;  /* 0xbf00000012127423 */ /* 0x008fc80000000007 */
[----:B------:R-:W-:-:S04]  /*0530*/  FADD R22, R18, UR20 ;  /* 0x0000001412167e21 */ /* 0x000fc80008000000 */
[----:B------:R-:W0:Y:S02]  /*0540*/  F2I.TRUNC.NTZ R20, R22 ;  /* 0x0000001600147305 */ /* 0x000e24000020f100 */
[----:B0-----:R-:W-:-:S04]  /*0550*/  ISETP.GT.AND P0, PT, R20, UR5, PT ;  /* 0x0000000514007c0c */ /* 0x001fc8000bf04270 */
[----:B------:R-:W-:-:S13]  /*0560*/  ISETP.LT.OR P0, PT, R20, RZ, P0 ;  /* 0x000000ff1400720c */ /* 0x000fda0000701670 */
[----:B------:R-:W-:Y:S05]  /*0570*/  @P0 BRA `(.L_x_5) ;  /* 0x0000000000840947 */ /* 0x000fea0003800000 */
[----:B-----5:R-:W-:-:S04]  /*0580*/  FFMA R8, R4, R21, UR21 ;  /* 0x0000001504087e23 */ /* 0x020fc80008000015 */
[----:B------:R-:W-:-:S04]  /*0590*/  FMUL R18, R8, R7 ;  /* 0x0000000708127220 */ /* 0x000fc80000400000 */
[----:B------:R-:W0:Y:S02]  /*05a0*/  F2F.F64.F32 R8, R18 ;  /* 0x0000001200087310 */ /* 0x000e240000201800 */
[----:B0-----:R-:W-:-:S08]  /*05b0*/  DADD R8, R8, -0.5 ;  /* 0xbfe0000008087429 */ /* 0x001fd00000000000 */
[----:B------:R-:W-:-:S06]  /*05c0*/  DADD R8, R10, R8 ;  /* 0x000000000a087229 */ /* 0x000fcc0000000008 */
[----:B------:R-:W0:Y:S08]  /*05d0*/  F2F.F32.F64 R23, R8 ;  /* 0x0000000800177310 */ /* 0x000e300000301000 */
[----:B0-----:R-:W0:Y:S02]  /*05e0*/  F2I.TRUNC.NTZ R25, R23 ;  /* 0x0000001700197305 */ /* 0x001e24000020f100 */
[----:B0-----:R-:W-:-:S04]  /*05f0*/  ISETP.GT.AND P0, PT, R25, UR6, PT ;  /* 0x0000000619007c0c */ /* 0x001fc8000bf04270 */
[----:B------:R-:W-:-:S13]  /*0600*/  ISETP.LT.OR P0, PT, R25, RZ, P0 ;  /* 0x000000ff1900720c */ /* 0x000fda0000701670 */
[----:B------:R-:W-:Y:S05]  /*0610*/  @P0 BRA `(.L_x_5) ;  /* 0x00000000005c0947 */ /* 0x000fea0003800000 */
[----:B------:R-:W0:Y:S01]  /*0620*/  LDC R19, c[0x0][0x380] ;  /* 0x0000e000ff137b82 */ /* 0x000e220000000800 */
[----:B------:R-:W-:-:S05]  /*0630*/  IADD3 R9, PT, PT, R25, UR4, RZ ;  /* 0x0000000419097c10 */ /* 0x000fca000fffe0ff */
[----:B0-----:R-:W-:-:S04]  /*0640*/  IMAD R9, R9, R19, R20 ;  /* 0x0000001309097224 */ /* 0x001fc800078e0214 */
[----:B------:R-:W-:-:S05]  /*0650*/  IMAD.WIDE R8, R9, 0x4, R14 ;  /* 0x0000000409087825 */ /* 0x000fca00078e020e */
[----:B------:R-:W2:Y:S01]  /*0660*/  LDG.E R27, desc[UR16][R8.64+0x4] ;  /* 0x00000410081b7981 */ /* 0x000ea2000c1e1900 */
[----:B------:R-:W-:-:S03]  /*0670*/  IMAD.WIDE R18, R19, 0x4, R8 ;  /* 0x0000000413127825 */ /* 0x000fc600078e0208 */
[----:B------:R-:W3:Y:S04]  /*0680*/  LDG.E R28, desc[UR16][R8.64] ;  /* 0x00000010081c7981 */ /* 0x000ee8000c1e1900 */
[----:B------:R-:W4:Y:S04]  /*0690*/  LDG.E R24, desc[UR16][R18.64+0x4] ;  /* 0x0000041012187981 */ /* 0x000f28000c1e1900 */
[----:B------:R0:W5:Y:S01]  /*06a0*/  LDG.E R26, desc[UR16][R18.64] ;  /* 0x00000010121a7981 */ /* 0x000162000c1e1900 */
[----:B------:R-:W-:Y:S02]  /*06b0*/  I2FP.F32.U32 R29, R20 ;  /* 0x00000014001d7245 */ /* 0x000fe40000201000 */
[----:B------:R-:W-:-:S03]  /*06c0*/  I2FP.F32.U32 R20, R25 ;  /* 0x0000001900147245 */ /* 0x000fc60000201000 */
[----:B------:R-:W-:-:S04]  /*06d0*/  FADD R29, R22, -R29 ;  /* 0x8000001d161d7221 */ /* 0x000fc80000000000 */
[----:B------:R-:W-:Y:S01]  /*06e0*/  FADD R25, -R29, 1 ;  /* 0x3f8000001d197421 */ /* 0x000fe20000000100 */
[----:B------:R-:W-:-:S04]  /*06f0*/  FADD R20, R23, -R20 ;  /* 0x8000001417147221 */ /* 0x000fc80000000000 */
[----:B0-----:R-:W-:Y:S01]  /*0700*/  FADD R18, -R20, 1 ;  /* 0x3f80000014127421 */ /* 0x001fe20000000100 */
[----:B------:R-:W-:Y:S01]  /*0710*/  FMUL R8, R21, R21 ;  /* 0x0000001515087220 */ /* 0x000fe20000400000 */
[C---:B--2---:R-:W-:Y:S01]  /*0720*/  FMUL R27, R29.reuse, R27 ;  /* 0x0000001b1d1b7220 */ /* 0x044fe20000400000 */
[----:B----4-:R-:W-:-:S04]  /*0730*/  FMUL R24, R29, R24 ;  /* 0x000000181d187220 */ /* 0x010fc80000400000 */
[C---:B-----5:R-:W-:Y:S01]  /*0740*/  FFMA R23, R25.reuse, R26, R24 ;  /* 0x0000001a19177223 */ /* 0x060fe20000000018 */
[----:B---3--:R-:W-:-:S03]  /*0750*/  FFMA R27, R25, R28, R27 ;  /* 0x0000001c191b7223 */ /* 0x008fc6000000001b */
[----:B------:R-:W-:-:S04]  /*0760*/  FMUL R23, R20, R23 ;  /* 0x0000001714177220 */ /* 0x000fc80000400000 */
[----:B------:R-:W-:-:S04]  /*0770*/  FFMA R18, R18, R27, R23 ;  /* 0x0000001b12127223 */ /* 0x000fc80000000017 */
[----:B------:R-:W-:-:S07]  /*0780*/  FFMA R5, R8, R18, R5 ;  /* 0x0000001208057223 */ /* 0x000fce0000000005 */
.L_x_5:
[----:B------:R-:W-:Y:S05]  /*0790*/  BSYNC.RECONVERGENT B0 ;  /* 0x0000000000007941 */ /* 0x000fea0003800200 */
.L_x_4:
[----:B------:R-:W2:Y:S04]  /*07a0*/  LDG.E R8, desc[UR16][R16.64] ;  /* 0x0000001010087981 */ /* 0x000ea8000c1e1900 */
[----:B------:R-:W3:Y:S01]  /*07b0*/  LDG.E R18, desc[UR16][R12.64] ;  /* 0x000000100c127981 */ /* 0x000ee2000c1e1900 */
[----:B------:R-:W-:Y:S01]  /*07c0*/  MOV R23, UR18 ;  /* 0x0000001200177c02 */ /* 0x000fe20008000f00 */
[----:B------:R-:W-:Y:S01]  /*07d0*/  BSSY.RECONVERGENT B0, `(.L_x_6) ;  /* 0x0000013000007945 */ /* 0x000fe20003800200 */
[----:B--2---:R-:W-:-:S04]  /*07e0*/  FMUL R9, R3, R8 ;  /* 0x0000000803097220 */ /* 0x004fc80000400000 */
[-C--:B---3--:R-:W-:Y:S01]  /*07f0*/  FFMA R9, R6, R18.reuse, R9 ;  /* 0x0000001206097223 */ /* 0x088fe20000000009 */
[----:B------:R-:W-:-:S03]  /*0800*/  FMUL R19, R3, R18 ;  /* 0x0000001203137220 */ /* 0x000fc60000400000 */
[----:B------:R-:W-:Y:S01]  /*0810*/  FADD R22, R9, UR18 ;  /* 0x0000001209167e21 */ /* 0x000fe20008000000 */
[----:B------:R-:W-:-:S03]  /*0820*/  FFMA R18, R6, R8, -R19 ;  /* 0x0000000806127223 */ /* 0x000fc60000000813 */
[----:B------:R-:W0:Y:S01]  /*0830*/  MUFU.RCP R9, R22 ;  /* 0x0000001600097308 */ /* 0x000e220000001000 */
[----:B------:R-:W-:-:S07]  /*0840*/  FADD R18, R18, UR22 ;  /* 0x0000001612127e21 */ /* 0x000fce0008000000 */
[----:B------:R-:W1:Y:S01]  /*0850*/  FCHK P0, R23, R22 ;  /* 0x0000001617007302 */ /* 0x000e620000000000 */
[----:B0-----:R-:W-:-:S04]  /*0860*/  FFMA R20, -R22, R9, 1 ;  /* 0x3f80000016147423 */ /* 0x001fc80000000109 */
[----:B------:R-:W-:-:S04]  /*0870*/  FFMA R9, R9, R20, R9 ;  /* 0x0000001409097223 */ /* 0x000fc80000000009 */
[----:B------:R-:W-:-:S04]  /*0880*/  FFMA R20, R9, UR18, RZ ;  /* 0x0000001209147c23 */ /* 0x000fc800080000ff */
[----:B------:R-:W-:-:S04]  /*0890*/  FFMA R21, -R22, R20, UR18 ;  /* 0x0000001216157e23 */ /* 0x000fc80008000114 */
[----:B------:R-:W-:Y:S01]  /*08a0*/  FFMA R9, R9, R21, R20 ;  /* 0x0000001509097223 */ /* 0x000fe20000000014 */
[----:B-1----:R-:W-:Y:S06]  /*08b0*/  @!P0 BRA `(.L_x_7) ;  /* 0x0000000000108947 */ /* 0x002fec0003800000 */
[----:B------:R-:W-:Y:S02]  /*08c0*/  MOV R9, R22 ;  /* 0x0000001600097202 */ /* 0x000fe40000000f00 */
[----:B------:R-:W-:-:S07]  /*08d0*/  MOV R19, 0x8f0 ;  /* 0x000008f000137802 */ /* 0x000fce0000000f00 */
[----:B-----5:R-:W-:Y:S05]  /*08e0*/  CALL.REL.NOINC `($__internal_0_$__cuda_sm3x_div_rn_noftz_f32_slowpath) ;  /* 0x0000000800347944 */ /* 0x020fea0003c00000 */
[----:B------:R-:W-:-:S07]  /*08f0*/  MOV R9, R21 ;  /* 0x0000001500097202 */ /* 0x000fce0000000f00 */
.L_x_7:
[----:B------:R-:W-:Y:S05]  /*0900*/  BSYNC.RECONVERGENT B0 ;  /* 0x0000000000007941 */ /* 0x000fea0003800200 */
.L_x_6:
[----:B------:R-:W-:Y:S01]  /*0910*/  FFMA R18, R18, R9, UR19 ;  /* 0x0000001312127e23 */ /* 0x000fe20008000009 */
[----:B------:R-:W-:Y:S03]  /*0920*/  BSSY.RECONVERGENT B0, `(.L_x_8) ;  /* 0x0000028000007945 */ /* 0x000fe60003800200 */
[----:B------:R-:W-:-:S04]  /*0930*/  FFMA R8, R18, R7, -0.5 ;  /* 0xbf00000012087423 */ /* 0x000fc80000000007 */
        /* <DEDUP_REMOVED lines=15> */
[----:B------:R-:W0:Y:S02]  /*0a30*/  LDC.64 R20, c[0x0][0x380] ;  /* 0x0000e000ff147b82 */ /* 0x000e240000000a00 */
[----:B0-----:R-:W-:-:S05]  /*0a40*/  IADD3 R21, PT, PT, R21, UR4, R24 ;  /* 0x0000000415157c10 */ /* 0x001fca000fffe018 */
[----:B------:R-:W-:-:S04]  /*0a50*/  IMAD R19, R21, R20, R23 ;  /* 0x0000001415137224 */ /* 0x000fc800078e0217 */
[----:B------:R-:W-:-:S05]  /*0a60*/  IMAD.WIDE R18, R19, 0x4, R14 ;  /* 0x0000000413127825 */ /* 0x000fca00078e020e */
[----:B------:R-:W2:Y:S01]  /*0a70*/  LDG.E R27, desc[UR16][R18.64+0x4] ;  /* 0x00000410121b7981 */ /* 0x000ea2000c1e1900 */
[----:B------:R-:W-:-:S03]  /*0a80*/  IMAD.WIDE R20, R20, 0x4, R18 ;  /* 0x0000000414147825 */ /* 0x000fc600078e0212 */
[----:B------:R-:W3:Y:S04]  /*0a90*/  LDG.E R28, desc[UR16][R18.64] ;  /* 0x00000010121c7981 */ /* 0x000ee8000c1e1900 */
[----:B------:R-:W4:Y:S04]  /*0aa0*/  LDG.E R25, desc[UR16][R20.64+0x4] ;  /* 0x0000041014197981 */ /* 0x000f28000c1e1900 */
[----:B------:R0:W5:Y:S01]  /*0ab0*/  LDG.E R26, desc[UR16][R20.64] ;  /* 0x00000010141a7981 */ /* 0x000162000c1e1900 */
[----:B------:R-:W-:-:S05]  /*0ac0*/  I2FP.F32.U32 R23, R23 ;  /* 0x0000001700177245 */ /* 0x000fca0000201000 */
[----:B------:R-:W-:Y:S01]  /*0ad0*/  FADD R8, R8, -R23 ;  /* 0x8000001708087221 */ /* 0x000fe20000000000 */
[----:B------:R-:W-:-:S03]  /*0ae0*/  I2FP.F32.U32 R23, R24 ;  /* 0x0000001800177245 */ /* 0x000fc60000201000 */
[----:B------:R-:W-:Y:S02]  /*0af0*/  FADD R29, -R8, 1 ;  /* 0x3f800000081d7421 */ /* 0x000fe40000000100 */
[----:B------:R-:W-:-:S04]  /*0b00*/  FADD R23, R22, -R23 ;  /* 0x8000001716177221 */ /* 0x000fc80000000000 */
[----:B0-----:R-:W-:Y:S01]  /*0b10*/  FADD R20, -R23, 1 ;  /* 0x3f80000017147421 */ /* 0x001fe20000000100 */
[C---:B--2---:R-:W-:Y:S01]  /*0b20*/  FMUL R27, R8.reuse, R27 ;  /* 0x0000001b081b7220 */ /* 0x044fe20000400000 */
[----:B----4-:R-:W-:-:S04]  /*0b30*/  FMUL R24, R8, R25 ;  /* 0x0000001908187220 */ /* 0x010fc80000400000 */
[C---:B-----5:R-:W-:Y:S01]  /*0b40*/  FFMA R24, R29.reuse, R26, R24 ;  /* 0x0000001a1d187223 */ /* 0x060fe20000000018 */
[----:B---3--:R-:W-:-:S03]  /*0b50*/  FFMA R27, R29, R28, R27 ;  /* 0x0000001c1d1b7223 */ /* 0x008fc6000000001b */
[----:B------:R-:W-:Y:S01]  /*0b60*/  FMUL R23, R23, R24 ;  /* 0x0000001817177220 */ /* 0x000fe20000400000 */
[----:B------:R-:W-:-:S03]  /*0b70*/  FMUL R8, R9, R9 ;  /* 0x0000000909087220 */ /* 0x000fc60000400000 */
[----:B------:R-:W-:-:S04]  /*0b80*/  FFMA R20, R20, R27, R23 ;  /* 0x0000001b14147223 */ /* 0x000fc80000000017 */
[----:B------:R-:W-:-:S07]  /*0b90*/  FFMA R5, R8, R20, R5 ;  /* 0x0000001408057223 */ /* 0x000fce0000000005 */
.L_x_9:
[----:B------:R-:W-:Y:S05]  /*0ba0*/  BSYNC.RECONVERGENT B0 ;  /* 0x0000000000007941 */ /* 0x000fea0003800200 */
.L_x_8:
[----:B------:R-:W-:Y:S01]  /*0bb0*/  UIADD3 UR7, UPT, UPT, UR7, 0x2, URZ ;  /* 0x0000000207077890 */ /* 0x000fe2000fffe0ff */
[----:B------:R-:W-:Y:S01]  /*0bc0*/  IADD3 R12, P0, PT, R12, 0x8, RZ ;  /* 0x000000080c0c7810 */ /* 0x000fe20007f1e0ff */
[----:B------:R-:W-:Y:S01]  /*0bd0*/  ULEA UR4, UR23, UR4, 0x1 ;  /* 0x0000000417047291 */ /* 0x000fe2000f8e08ff */
[----:B------:R-:W-:Y:S01]  /*0be0*/  IADD3 R16, P1, PT, R16, 0x8, RZ ;  /* 0x0000000810107810 */ /* 0x000fe20007f3e0ff */
[----:B------:R-:W-:Y:S01]  /*0bf0*/  UISETP.NE.AND UP0, UPT, UR7, URZ, UPT ;  /* 0x000000ff0700728c */ /* 0x000fe2000bf05270 */
[----:B------:R-:W-:Y:S02]  /*0c00*/  IADD3.X R13, PT, PT, RZ, R13, RZ, P0, !PT ;  /* 0x0000000dff0d7210 */ /* 0x000fe400007fe4ff */
[----:B------:R-:W-:-:S06]  /*0c10*/  IADD3.X R17, PT, PT, RZ, R17, RZ, P1, !PT ;  /* 0x00000011ff117210 */ /* 0x000fcc0000ffe4ff */
[----:B------:R-:W-:Y:S05]  /*0c20*/  BRA.U UP0, `(.L_x_10) ;  /* 0xfffffff500dc7547 */ /* 0x000fea000b83ffff */
[----:B------:R-:W0:Y:S02]  /*0c30*/  LDCU UR4, c[0x0][0x388] ;  /* 0x00007100ff0477ac */ /* 0x000e240008000800 */
[----:B0-----:R-:W-:-:S06]  /*0c40*/  ULOP3.LUT UR7, UR4, 0x7ffffffe, URZ, 0xc0, !UPT ;  /* 0x7ffffffe04077892 */ /* 0x001fcc000f8ec0ff */
[----:B------:R-:W-:-:S07]  /*0c50*/  MOV R12, UR7 ;  /* 0x00000007000c7c02 */ /* 0x000fce0008000f00 */
.L_x_1:
[----:B------:R-:W-:Y:S01]  /*0c60*/  ULOP3.LUT UR7, UR4, 0x1, URZ, 0xc0, !UPT ;  /* 0x0000000104077892 */ /* 0x000fe2000f8ec0ff */
[----:B------:R-:W-:-:S03]  /*0c70*/  MOV R7, R5 ;  /* 0x0000000500077202 */ /* 0x000fc60000000f00 */
[----:B------:R-:W-:-:S09]  /*0c80*/  UISETP.NE.U32.AND UP0, UPT, UR7, 0x1, UPT ;  /* 0x000000010700788c */ /* 0x000fd2000bf05070 */
[----:B------:R-:W-:Y:S05]  /*0c90*/  BRA.U UP0, `(.L_x_0) ;  /* 0x00000005002c7547 */ /* 0x000fea000b800000 */
[----:B------:R-:W0:Y:S01]  /*0ca0*/  LDC.64 R8, c[0x0][0x3b8] ;  /* 0x0000ee00ff087b82 */ /* 0x000e220000000a00 */
[----:B------:R-:W3:Y:S01]  /*0cb0*/  LDCU UR8, c[0x0][0x39c] ;  /* 0x00007380ff0877ac */ /* 0x000ee20008000800 */
[----:B------:R-:W4:Y:S06]  /*0cc0*/  LDCU UR7, c[0x0][0x3d8] ;  /* 0x00007b00ff0777ac */ /* 0x000f2c0008000800 */
[----:B------:R-:W1:Y:S01]  /*0cd0*/  LDC.64 R14, c[0x0][0x3b0] ;  /* 0x0000ec00ff0e7b82 */ /* 0x000e620000000a00 */
[----:B0-----:R-:W-:-:S06]  /*0ce0*/  IMAD.WIDE.U32 R8, R12, 0x4, R8 ;  /* 0x000000040c087825 */ /* 0x001fcc00078e0008 */
[----:B------:R-:W2:Y:S01]  /*0cf0*/  LDG.E R8, desc[UR16][R8.64] ;  /* 0x0000001008087981 */ /* 0x000ea2000c1e1900 */
[----:B-1----:R-:W-:-:S06]  /*0d00*/  IMAD.WIDE.U32 R14, R12, 0x4, R14 ;  /* 0x000000040c0e7825 */ /* 0x002fcc00078e000e */
[----:B------:R-:W4:Y:S01]  /*0d10*/  LDG.E R14, desc[UR16][R14.64] ;  /* 0x000000100e0e7981 */ /* 0x000f22000c1e1900 */
[----:B---3--:R-:W-:Y:S01]  /*0d20*/  MOV R18, UR8 ;  /* 0x0000000800127c02 */ /* 0x008fe20008000f00 */
[----:B------:R-:W-:Y:S01]  /*0d30*/  BSSY.RECONVERGENT B0, `(.L_x_11) ;  /* 0x0000012000007945 */ /* 0x000fe20003800200 */
[----:B--2---:R-:W-:-:S04]  /*0d40*/  FMUL R5, R3, R8 ;  /* 0x0000000803057220 */ /* 0x004fc80000400000 */
[----:B----4-:R-:W-:-:S04]  /*0d50*/  FFMA R5, R6, R14, R5 ;  /* 0x0000000e06057223 */ /* 0x010fc80000000005 */
[----:B------:R-:W-:-:S04]  /*0d60*/  FADD R9, R5, UR8 ;  /* 0x0000000805097e21 */ /* 0x000fc80008000000 */
[----:B------:R-:W0:Y:S01]  /*0d70*/  MUFU.RCP R5, R9 ;  /* 0x0000000900057308 */ /* 0x000e220000001000 */
[----:B------:R-:W-:-:S07]  /*0d80*/  FMUL R3, R3, R14 ;  /* 0x0000000e03037220 */ /* 0x000fce0000400000 */
[----:B------:R-:W1:Y:S01]  /*0d90*/  FCHK P0, R18, R9 ;  /* 0x0000000912007302 */ /* 0x000e620000000000 */
[----:B0-----:R-:W-:-:S04]  /*0da0*/  FFMA R16, -R9, R5, 1 ;  /* 0x3f80000009107423 */ /* 0x001fc80000000105 */
[----:B------:R-:W-:Y:S01]  /*0db0*/  FFMA R5, R5, R16, R5 ;  /* 0x0000001005057223 */ /* 0x000fe20000000005 */
[----:B------:R-:W-:-:S03]  /*0dc0*/  FFMA R3, R6, R8, -R3 ;  /* 0x0000000806037223 */ /* 0x000fc60000000803 */
[----:B------:R-:W-:Y:S01]  /*0dd0*/  FFMA R14, R5, UR8, RZ ;  /* 0x00000008050e7c23 */ /* 0x000fe200080000ff */
[----:B------:R-:W-:-:S03]  /*0de0*/  FADD R3, R3, UR7 ;  /* 0x0000000703037e21 */ /* 0x000fc60008000000 */
[----:B------:R-:W-:-:S04]  /*0df0*/  FFMA R6, -R9, R14, UR8 ;  /* 0x0000000809067e23 */ /* 0x000fc8000800010e */
[----:B------:R-:W-:Y:S01]  /*0e00*/  FFMA R5, R5, R6, R14 ;  /* 0x0000000605057223 */ /* 0x000fe2000000000e */
[----:B-1----:R-:W-:Y:S06]  /*0e10*/  @!P0 BRA `(.L_x_12) ;  /* 0x00000000000c8947 */ /* 0x002fec0003800000 */
[----:B------:R-:W-:-:S07]  /*0e20*/  MOV R19, 0xe40 ;  /* 0x00000e4000137802 */ /* 0x000fce0000000f00 */
[----:B-----5:R-:W-:Y:S05]  /*0e30*/  CALL.REL.NOINC `($__internal_0_$__cuda_sm3x_div_rn_noftz_f32_slowpath) ;  /* 0x0000000000e07944 */ /* 0x020fea0003c00000 */
[----:B------:R-:W-:-:S07]  /*0e40*/  MOV R5, R21 ;  /* 0x0000001500057202 */ /* 0x000fce0000000f00 */
.L_x_12:
[----:B------:R-:W-:Y:S05]  /*0e50*/  BSYNC.RECONVERGENT B0 ;  /* 0x0000000000007941 */ /* 0x000fea0003800200 */
.L_x_11:
[----:B------:R-:W0:Y:S01]  /*0e60*/  LDC R6, c[0x0][0x398] ;  /* 0x0000e600ff067b82 */ /* 0x000e220000000800 */
[----:B------:R-:W1:Y:S01]  /*0e70*/  LDCU UR7, c[0x0][0x3a0] ;  /* 0x00007400ff0777ac */ /* 0x000e620008000800 */
[----:B------:R-:W-:Y:S01]  /*0e80*/  BSSY.RECONVERGENT B0, `(.L_x_0) ;  /* 0x000002c000007945 */ /* 0x000fe20003800200 */
[----:B------:R-:W2:Y:S01]  /*0e90*/  LDCU UR8, c[0x0][0x3dc] ;  /* 0x00007b80ff0877ac */ /* 0x000ea20008000800 */
[----:B-1----:R-:W-:-:S04]  /*0ea0*/  FFMA R3, R3, R5, UR7 ;  /* 0x0000000703037e23 */ /* 0x002fc80008000005 */
[----:B0-----:R-:W-:-:S04]  /*0eb0*/  FFMA R0, R3, R6, -0.5 ;  /* 0xbf00000003007423 */ /* 0x001fc80000000006 */
[----:B--2---:R-:W-:-:S04]  /*0ec0*/  FADD R0, R0, UR8 ;  /* 0x0000000800007e21 */ /* 0x004fc80008000000 */
[----:B------:R-:W0:Y:S02]  /*0ed0*/  F2I.TRUNC.NTZ R3, R0 ;  /* 0x0000000000037305 */ /* 0x000e24000020f100 */
[----:B0-----:R-:W-:-:S04]  /*0ee0*/  ISETP.GT.AND P0, PT, R3, UR5, PT ;  /* 0x0000000503007c0c */ /* 0x001fc8000bf04270 */
[----:B------:R-:W-:-:S13]  /*0ef0*/  ISETP.LT.OR P0, PT, R3, RZ, P0 ;  /* 0x000000ff0300720c */ /* 0x000fda0000701670 */
[----:B------:R-:W-:Y:S05]  /*0f00*/  @P0 BRA `(.L_x_13) ;  /* 0x00000000008c0947 */ /* 0x000fea0003800000 */
[----:B------:R-:W0:Y:S02]  /*0f10*/  LDCU UR7, c[0x0][0x3a4] ;  /* 0x00007480ff0777ac */ /* 0x000e240008000800 */
[----:B0----5:R-:W-:-:S04]  /*0f20*/  FFMA R4, R4, R5, UR7 ;  /* 0x0000000704047e23 */ /* 0x021fc80008000005 */
        /* <DEDUP_REMOVED lines=9> */
[----:B------:R-:W0:Y:S08]  /*0fc0*/  LDC.64 R10, c[0x0][0x380] ;  /* 0x0000e000ff0a7b82 */ /* 0x000e300000000a00 */
[----:B------:R-:W1:Y:S01]  /*0fd0*/  LDC.64 R8, c[0x0][0x390] ;  /* 0x0000e400ff087b82 */ /* 0x000e620000000a00 */
[----:B0-----:R-:W-:-:S04]  /*0fe0*/  IMAD R12, R12, R11, R14 ;  /* 0x0000000b0c0c7224 */ /* 0x001fc800078e020e */
[----:B------:R-:W-:-:S04]  /*0ff0*/  IMAD R11, R12, R10, R3 ;  /* 0x0000000a0c0b7224 */ /* 0x000fc800078e0203 */
[----:B-1----:R-:W-:-:S05]  /*1000*/  IMAD.WIDE R8, R11, 0x4, R8 ;  /* 0x000000040b087825 */ /* 0x002fca00078e0208 */
[----:B------:R-:W2:Y:S01]  /*1010*/  LDG.E R6, desc[UR16][R8.64+0x4] ;  /* 0x0000041008067981 */ /* 0x000ea2000c1e1900 */
[----:B------:R-:W-:-:S03]  /*1020*/  IMAD.WIDE R10, R10, 0x4, R8 ;  /* 0x000000040a0a7825 */ /* 0x000fc600078e0208 */
[----:B------:R-:W3:Y:S04]  /*1030*/  LDG.E R13, desc[UR16][R8.64] ;  /* 0x00000010080d7981 */ /* 0x000ee8000c1e1900 */
[----:B------:R-:W4:Y:S04]  /*1040*/  LDG.E R12, desc[UR16][R10.64+0x4] ;  /* 0x000004100a0c7981 */ /* 0x000f28000c1e1900 */
[----:B------:R-:W5:Y:S01]  /*1050*/  LDG.E R15, desc[UR16][R10.64] ;  /* 0x000000100a0f7981 */ /* 0x000f62000c1e1900 */
[----:B------:R-:W-:-:S05]  /*1060*/  I2FP.F32.U32 R3, R3 ;  /* 0x0000000300037245 */ /* 0x000fca0000201000 */
[----:B------:R-:W-:Y:S01]  /*1070*/  FADD R3, R0, -R3 ;  /* 0x8000000300037221 */ /* 0x000fe20000000000 */
[----:B------:R-:W-:-:S03]  /*1080*/  I2FP.F32.U32 R0, R14 ;  /* 0x0000000e00007245 */ /* 0x000fc60000201000 */
[----:B------:R-:W-:Y:S02]  /*1090*/  FADD R4, -R3, 1 ;  /* 0x3f80000003047421 */ /* 0x000fe40000000100 */
[----:B------:R-:W-:Y:S01]  /*10a0*/  FADD R0, R19, -R0 ;  /* 0x8000000013007221 */ /* 0x000fe20000000000 */
[C---:B--2---:R-:W-:Y:S01]  /*10b0*/  FMUL R6, R3.reuse, R6 ;  /* 0x0000000603067220 */ /* 0x044fe20000400000 */
[----:B----4-:R-:W-:-:S03]  /*10c0*/  FMUL R17, R3, R12 ;  /* 0x0000000c03117220 */ /* 0x010fc60000400000 */
[C---:B---3--:R-:W-:Y:S01]  /*10d0*/  FFMA R6, R4.reuse, R13, R6 ;  /* 0x0000000d04067223 */ /* 0x048fe20000000006 */
[----:B-----5:R-:W-:Y:S01]  /*10e0*/  FFMA R15, R4, R15, R17 ;  /* 0x0000000f040f7223 */ /* 0x020fe20000000011 */
[----:B------:R-:W-:-:S03]  /*10f0*/  FADD R3, -R0, 1 ;  /* 0x3f80000000037421 */ /* 0x000fc60000000100 */
[----:B------:R-:W-:Y:S01]  /*1100*/  FMUL R4, R0, R15 ;  /* 0x0000000f00047220 */ /* 0x000fe20000400000 */
[----:B------:R-:W-:-:S03]  /*1110*/  FMUL R0, R5, R5 ;  /* 0x0000000505007220 */ /* 0x000fc60000400000 */
[----:B------:R-:W-:-:S04]  /*1120*/  FFMA R3, R3, R6, R4 ;  /* 0x0000000603037223 */ /* 0x000fc80000000004 */
[----:B------:R-:W-:-:S07]  /*1130*/  FFMA R7, R0, R3, R7 ;  /* 0x0000000300077223 */ /* 0x000fce0000000007 */
.L_x_13:
[----:B------:R-:W-:Y:S05]  /*1140*/  BSYNC.RECONVERGENT B0 ;  /* 0x0000000000007941 */ /* 0x000fea0003800200 */
.L_x_0:
[----:B-----5:R-:W0:Y:S01]  /*1150*/  LDC.64 R4, c[0x0][0x3d0] ;  /* 0x0000f400ff047b82 */ /* 0x020e220000000a00 */
[----:B------:R-:W3:Y:S01]  /*1160*/  LDCU UR7, c[0x0][0x3ac] ;  /* 0x00007580ff0777ac */ /* 0x000ee20008000800 */
[----:B0-----:R-:W-:-:S05]  /*1170*/  IMAD.WIDE R2, R2, 0x4, R4 ;  /* 0x0000000402027825 */ /* 0x001fca00078e0204 */
[----:B-1----:R-:W3:Y:S02]  /*1180*/  LDG.E R0, desc[UR16][R2.64] ;  /* 0x0000001002007981 */ /* 0x002ee4000c1e1900 */
[----:B---3--:R-:W-:-:S05]  /*1190*/  FFMA R7, R7, UR7, R0 ;  /* 0x0000000707077c23 */ /* 0x008fca0008000000 */
[----:B------:R-:W-:Y:S01]  /*11a0*/  STG.E desc[UR16][R2.64], R7 ;  /* 0x0000000702007986 */ /* 0x000fe2000c101910 */
[----:B------:R-:W-:Y:S05]  /*11b0*/  EXIT ;  /* 0x000000000000794d */ /* 0x000fea0003800000 */
        .weak           $__internal_0_$__cuda_sm3x_div_rn_noftz_f32_slowpath
        .type           $__internal_0_$__cuda_sm3x_div_rn_noftz_f32_slowpath,@function
        .size           $__internal_0_$__cuda_sm3x_div_rn_noftz_f32_slowpath,(.L_x_31 - $__internal_0_$__cuda_sm3x_div_rn_noftz_f32_slowpath)
$__internal_0_$__cuda_sm3x_div_rn_noftz_f32_slowpath:
[----:B------:R-:W-:Y:S01]  /*11c0*/  SHF.R.U32.HI R20, RZ, 0x17, R9 ;  /* 0x00000017ff147819 */ /* 0x000fe20000011609 */
[----:B------:R-:W-:Y:S01]  /*11d0*/  BSSY.RECONVERGENT B1, `(.L_x_14) ;  /* 0x0000063000017945 */ /* 0x000fe20003800200 */
[----:B------:R-:W-:Y:S02]  /*11e0*/  SHF.R.U32.HI R23, RZ, 0x17, R0 ;  /* 0x00000017ff177819 */ /* 0x000fe40000011600 */
[----:B------:R-:W-:Y:S02]  /*11f0*/  LOP3.LUT R20, R20, 0xff, RZ, 0xc0, !PT ;  /* 0x000000ff14147812 */ /* 0x000fe400078ec0ff */
[----:B------:R-:W-:Y:S02]  /*1200*/  LOP3.LUT R23, R23, 0xff, RZ, 0xc0, !PT ;  /* 0x000000ff17177812 */ /* 0x000fe400078ec0ff */
[----:B------:R-:W-:Y:S02]  /*1210*/  IADD3 R24, PT, PT, R20, -0x1, RZ ;  /* 0xffffffff14187810 */ /* 0x000fe40007ffe0ff */
[----:B------:R-:W-:-:S02]  /*1220*/  IADD3 R22, PT, PT, R23, -0x1, RZ ;  /* 0xffffffff17167810 */ /* 0x000fc40007ffe0ff */
[----:B------:R-:W-:Y:S02]  /*1230*/  ISETP.GT.U32.AND P0, PT, R24, 0xfd, PT ;  /* 0x000000fd1800780c */ /* 0x000fe40003f04070 */
[----:B------:R-:W-:Y:S02]  /*1240*/  MOV R8, R0 ;  /* 0x0000000000087202 */ /* 0x000fe40000000f00 */
[----:B------:R-:W-:-:S13]  /*1250*/  ISETP.GT.U32.OR P0, PT, R22, 0xfd, P0 ;  /* 0x000000fd1600780c */ /* 0x000fda0000704470 */
[----:B------:R-:W-:Y:S01]  /*1260*/  @!P0 MOV R21, RZ ;  /* 0x000000ff00158202 */ /* 0x000fe20000000f00 */
[----:B------:R-:W-:Y:S06]  /*1270*/  @!P0 BRA `(.L_x_15) ;  /* 0x00000000005c8947 */ /* 0x000fec0003800000 */
[----:B------:R-:W-:Y:S02]  /*1280*/  FSETP.GTU.FTZ.AND P0, PT, |R0|, +INF , PT ;  /* 0x7f8000000000780b */ /* 0x000fe40003f1c200 */
[----:B------:R-:W-:-:S04]  /*1290*/  FSETP.GTU.FTZ.AND P1, PT, |R9|, +INF , PT ;  /* 0x7f8000000900780b */ /* 0x000fc80003f3c200 */
[----:B------:R-:W-:-:S13]  /*12a0*/  PLOP3.LUT P0, PT, P0, P1, PT, 0xf8, 0x8f ;  /* 0x00000000008f781c */ /* 0x000fda0000703f70 */
[----:B------:R-:W-:Y:S05]  /*12b0*/  @P0 BRA `(.L_x_16) ;  /* 0x00000004004c0947 */ /* 0x000fea0003800000 */
[----:B------:R-:W-:-:S13]  /*12c0*/  LOP3.LUT P0, RZ, R9, 0x7fffffff, R8, 0xc8, !PT ;  /* 0x7fffffff09ff7812 */ /* 0x000fda000780c808 */
[----:B------:R-:W-:Y:S05]  /*12d0*/  @!P0 BRA `(.L_x_17) ;  /* 0x00000004003c8947 */ /* 0x000fea0003800000 */
[C---:B------:R-:W-:Y:S02]  /*12e0*/  FSETP.NEU.FTZ.AND P2, PT, |R0|.reuse, +INF , PT ;  /* 0x7f8000000000780b */ /* 0x040fe40003f5d200 */
[----:B------:R-:W-:Y:S02]  /*12f0*/  FSETP.NEU.FTZ.AND P1, PT, |R9|, +INF , PT ;  /* 0x7f8000000900780b */ /* 0x000fe40003f3d200 */
[----:B------:R-:W-:-:S11]  /*1300*/  FSETP.NEU.FTZ.AND P0, PT, |R0|, +INF , PT ;  /* 0x7f8000000000780b */ /* 0x000fd60003f1d200 */
[----:B------:R-:W-:Y:S05]  /*1310*/  @!P1 BRA !P2, `(.L_x_17) ;  /* 0x00000004002c9947 */ /* 0x000fea0005000000 */
[----:B------:R-:W-:-:S04]  /*1320*/  LOP3.LUT P2, RZ, R8, 0x7fffffff, RZ, 0xc0, !PT ;  /* 0x7fffffff08ff7812 */ /* 0x000fc8000784c0ff */
[----:B------:R-:W-:-:S13]  /*1330*/  PLOP3.LUT P1, PT, P1, P2, PT, 0x2f, 0xf2 ;  /* 0x0000000000f2781c */ /* 0x000fda0000f24577 */
[----:B------:R-:W-:Y:S05]  /*1340*/  @P1 BRA `(.L_x_18) ;  /* 0x0000000400181947 */ /* 0x000fea0003800000 */
[----:B------:R-:W-:-:S04]  /*1350*/  LOP3.LUT P1, RZ, R9, 0x7fffffff, RZ, 0xc0, !PT ;  /* 0x7fffffff09ff7812 */ /* 0x000fc8000782c0ff */
[----:B------:R-:W-:-:S13]  /*1360*/  PLOP3.LUT P0, PT, P0, P1, PT, 0x2f, 0xf2 ;  /* 0x0000000000f2781c */ /* 0x000fda0000702577 */
[----:B------:R-:W-:Y:S05]  /*1370*/  @P0 BRA `(.L_x_19) ;  /* 0x0000000400000947 */ /* 0x000fea0003800000 */
[----:B------:R-:W-:Y:S02]  /*1380*/  ISETP.GE.AND P0, PT, R22, RZ, PT ;  /* 0x000000ff1600720c */ /* 0x000fe40003f06270 */
[----:B------:R-:W-:-:S11]  /*1390*/  ISETP.GE.AND P1, PT, R24, RZ, PT ;  /* 0x000000ff1800720c */ /* 0x000fd60003f26270 */
[----:B------:R-:W-:Y:S01]  /*13a0*/  @P0 MOV R21, RZ ;  /* 0x000000ff00150202 */ /* 0x000fe20000000f00 */
[----:B------:R-:W-:Y:S01]  /*13b0*/  @!P0 FFMA R8, R0, 1.84467440737095516160e+19, RZ ;  /* 0x5f80000000088823 */ /* 0x000fe200000000ff */
[----:B------:R-:W-:Y:S01]  /*13c0*/  @!P0 MOV R21, 0xffffffc0 ;  /* 0xffffffc000158802 */ /* 0x000fe20000000f00 */
[----:B------:R-:W-:-:S03]  /*13d0*/  @!P1 FFMA R9, R9, 1.84467440737095516160e+19, RZ ;  /* 0x5f80000009099823 */ /* 0x000fc600000000ff */
[----:B------:R-:W-:-:S07]  /*13e0*/  @!P1 IADD3 R21, PT, PT, R21, 0x40, RZ ;  /* 0x0000004015159810 */ /* 0x000fce0007ffe0ff */
.L_x_15:
[----:B------:R-:W-:Y:S01]  /*13f0*/  LEA R22, R20, 0xc0800000, 0x17 ;  /* 0xc080000014167811 */ /* 0x000fe200078eb8ff */
[----:B------:R-:W-:Y:S01]  /*1400*/  BSSY.RECONVERGENT B2, `(.L_x_20) ;  /* 0x0000036000027945 */ /* 0x000fe20003800200 */
[----:B------:R-:W-:Y:S02]  /*1410*/  IADD3 R23, PT, PT, R23, -0x7f, RZ ;  /* 0xffffff8117177810 */ /* 0x000fe40007ffe0ff */
[----:B------:R-:W-:-:S03]  /*1420*/  IADD3 R24, PT, PT, -R22, R9, RZ ;  /* 0x0000000916187210 */ /* 0x000fc60007ffe1ff */
[C---:B------:R-:W-:Y:S01]  /*1430*/  IMAD R8, R23.reuse, -0x800000, R8 ;  /* 0xff80000017087824 */ /* 0x040fe200078e0208 */
[----:B------:R0:W1:Y:S01]  /*1440*/  MUFU.RCP R22, R24 ;  /* 0x0000001800167308 */ /* 0x0000620000001000 */
[----:B------:R-:W-:Y:S01]  /*1450*/  FADD.FTZ R25, -R24, -RZ ;  /* 0x800000ff18197221 */ /* 0x000fe20000010100 */
[----:B0-----:R-:W-:-:S04]  /*1460*/  IADD3 R24, PT, PT, R23, 0x7f, -R20 ;  /* 0x0000007f17187810 */ /* 0x001fc80007ffe814 */
[----:B------:R-:W-:Y:S01]  /*1470*/  IADD3 R21, PT, PT, R24, R21, RZ ;  /* 0x0000001518157210 */ /* 0x000fe20007ffe0ff */
[----:B-1----:R-:W-:-:S04]  /*1480*/  FFMA R9, R22, R25, 1 ;  /* 0x3f80000016097423 */ /* 0x002fc80000000019 */
[----:B------:R-:W-:-:S04]  /*1490*/  FFMA R9, R22, R9, R22 ;  /* 0x0000000916097223 */ /* 0x000fc80000000016 */
[----:B------:R-:W-:-:S04]  /*14a0*/  FFMA R22, R8, R9, RZ ;  /* 0x0000000908167223 */ /* 0x000fc800000000ff */
[----:B------:R-:W-:-:S04]  /*14b0*/  FFMA R26, R25, R22, R8 ;  /* 0x00000016191a7223 */ /* 0x000fc80000000008 */
[----:B------:R-:W-:-:S04]  /*14c0*/  FFMA R22, R9, R26, R22 ;  /* 0x0000001a09167223 */ /* 0x000fc80000000016 */
[----:B------:R-:W-:-:S04]  /*14d0*/  FFMA R25, R25, R22, R8 ;  /* 0x0000001619197223 */ /* 0x000fc80000000008 */
[----:B------:R-:W-:-:S05]  /*14e0*/  FFMA R8, R9, R25, R22 ;  /* 0x0000001909087223 */ /* 0x000fca0000000016 */
[----:B------:R-:W-:-:S04]  /*14f0*/  SHF.R.U32.HI R20, RZ, 0x17, R8 ;  /* 0x00000017ff147819 */ /* 0x000fc80000011608 */
[----:B------:R-:W-:-:S04]  /*1500*/  LOP3.LUT R20, R20, 0xff, RZ, 0xc0, !PT ;  /* 0x000000ff14147812 */ /* 0x000fc800078ec0ff */
[----:B------:R-:W-:-:S04]  /*1510*/  IADD3 R20, PT, PT, R20, R21, RZ ;  /* 0x0000001514147210 */ /* 0x000fc80007ffe0ff */
[----:B------:R-:W-:-:S04]  /*1520*/  IADD3 R23, PT, PT, R20, -0x1, RZ ;  /* 0xffffffff14177810 */ /* 0x000fc80007ffe0ff */
[----:B------:R-:W-:-:S13]  /*1530*/  ISETP.GE.U32.AND P0, PT, R23, 0xfe, PT ;  /* 0x000000fe1700780c */ /* 0x000fda0003f06070 */
[----:B------:R-:W-:Y:S05]  /*1540*/  @!P0 BRA `(.L_x_21) ;  /* 0x0000000000808947 */ /* 0x000fea0003800000 */
[----:B------:R-:W-:-:S13]  /*1550*/  ISETP.GT.AND P0, PT, R20, 0xfe, PT ;  /* 0x000000fe1400780c */ /* 0x000fda0003f04270 */
[----:B------:R-:W-:Y:S05]  /*1560*/  @P0 BRA `(.L_x_22) ;  /* 0x00000000006c0947 */ /* 0x000fea0003800000 */
[----:B------:R-:W-:-:S13]  /*1570*/  ISETP.GE.AND P0, PT, R20, 0x1, PT ;  /* 0x000000011400780c */ /* 0x000fda0003f06270 */
[----:B------:R-:W-:Y:S05]  /*1580*/  @P0 BRA `(.L_x_23) ;  /* 0x0000000000740947 */ /* 0x000fea0003800000 */
[----:B------:R-:W-:Y:S02]  /*1590*/  ISETP.GE.AND P0, PT, R20, -0x18, PT ;  /* 0xffffffe81400780c */ /* 0x000fe40003f06270 */
[----:B------:R-:W-:-:S11]  /*15a0*/  LOP3.LUT R8, R8, 0x80000000, RZ, 0xc0, !PT ;  /* 0x8000000008087812 */ /* 0x000fd600078ec0ff */
[----:B------:R-:W-:Y:S05]  /*15b0*/  @!P0 BRA `(.L_x_23) ;  /* 0x0000000000688947 */ /* 0x000fea0003800000 */
[CCC-:B------:R-:W-:Y:S01]  /*15c0*/  FFMA.RZ R23, R9.reuse, R25.reuse, R22.reuse ;  /* 0x0000001909177223 */ /* 0x1c0fe2000000c016 */
[C---:B------:R-:W-:Y:S01]  /*15d0*/  IADD3 R24, PT, PT, R20.reuse, 0x20, RZ ;  /* 0x0000002014187810 */ /* 0x040fe20007ffe0ff */
[CCC-:B------:R-:W-:Y:S01]  /*15e0*/  FFMA.RP R21, R9.reuse, R25.reuse, R22.reuse ;  /* 0x0000001909157223 */ /* 0x1c0fe20000008016 */
[----:B------:R-:W-:Y:S01]  /*15f0*/  FFMA.RM R22, R9, R25, R22 ;  /* 0x0000001909167223 */ /* 0x000fe20000004016 */
[C---:B------:R-:W-:Y:S02]  /*1600*/  ISETP.NE.AND P2, PT, R20.reuse, RZ, PT ;  /* 0x000000ff1400720c */ /* 0x040fe40003f45270 */
[----:B------:R-:W-:Y:S02]  /*1610*/  LOP3.LUT R23, R23, 0x7fffff, RZ, 0xc0, !PT ;  /* 0x007fffff17177812 */ /* 0x000fe400078ec0ff */
[----:B------:R-:W-:Y:S02]  /*1620*/  ISETP.NE.AND P1, PT, R20, RZ, PT ;  /* 0x000000ff1400720c */ /* 0x000fe40003f25270 */
[----:B------:R-:W-:-:S02]  /*1630*/  LOP3.LUT R23, R23, 0x800000, RZ, 0xfc, !PT ;  /* 0x0080000017177812 */ /* 0x000fc400078efcff */
[----:B------:R-:W-:Y:S02]  /*1640*/  IADD3 R20, PT, PT, -R20, RZ, RZ ;  /* 0x000000ff14147210 */ /* 0x000fe40007ffe1ff */
[----:B------:R-:W-:Y:S02]  /*1650*/  SHF.L.U32 R24, R23, R24, RZ ;  /* 0x0000001817187219 */ /* 0x000fe400000006ff */
[----:B------:R-:W-:Y:S02]  /*1660*/  FSETP.NEU.FTZ.AND P0, PT, R21, R22, PT ;  /* 0x000000161500720b */ /* 0x000fe40003f1d000 */
[----:B------:R-:W-:Y:S02]  /*1670*/  SEL R20, R20, RZ, P2 ;  /* 0x000000ff14147207 */ /* 0x000fe40001000000 */
[----:B------:R-:W-:Y:S02]  /*1680*/  ISETP.NE.AND P1, PT, R24, RZ, P1 ;  /* 0x000000ff1800720c */ /* 0x000fe40000f25270 */
[----:B------:R-:W-:-:S02]  /*1690*/  SHF.R.U32.HI R20, RZ, R20, R23 ;  /* 0x00000014ff147219 */ /* 0x000fc40000011617 */
[----:B------:R-:W-:Y:S02]  /*16a0*/  PLOP3.LUT P0, PT, P0, P1, PT, 0xf8, 0x8f ;  /* 0x00000000008f781c */ /* 0x000fe40000703f70 */
[----:B------:R-:W-:Y:S02]  /*16b0*/  SHF.R.U32.HI R22, RZ, 0x1, R20 ;  /* 0x00000001ff167819 */ /* 0x000fe40000011614 */
[----:B------:R-:W-:-:S04]  /*16c0*/  SEL R9, RZ, 0x1, !P0 ;  /* 0x00000001ff097807 */ /* 0x000fc80004000000 */
[----:B------:R-:W-:-:S04]  /*16d0*/  LOP3.LUT R9, R9, 0x1, R22, 0xf8, !PT ;  /* 0x0000000109097812 */ /* 0x000fc800078ef816 */
[----:B------:R-:W-:-:S04]  /*16e0*/  LOP3.LUT R9, R9, R20, RZ, 0xc0, !PT ;  /* 0x0000001409097212 */ /* 0x000fc800078ec0ff */
[----:B------:R-:W-:-:S04]  /*16f0*/  IADD3 R9, PT, PT, R22, R9, RZ ;  /* 0x0000000916097210 */ /* 0x000fc80007ffe0ff */
[----:B------:R-:W-:Y:S01]  /*1700*/  LOP3.LUT R8, R9, R8, RZ, 0xfc, !PT ;  /* 0x0000000809087212 */ /* 0x000fe200078efcff */
[----:B------:R-:W-:Y:S06]  /*1710*/  BRA `(.L_x_23) ;  /* 0x0000000000107947 */ /* 0x000fec0003800000 */
.L_x_22:
[----:B------:R-:W-:-:S04]  /*1720*/  LOP3.LUT R8, R8, 0x80000000, RZ, 0xc0, !PT ;  /* 0x8000000008087812 */ /* 0x000fc800078ec0ff */
[----:B------:R-:W-:Y:S01]  /*1730*/  LOP3.LUT R8, R8, 0x7f800000, RZ, 0xfc, !PT ;  /* 0x7f80000008087812 */ /* 0x000fe200078efcff */
[----:B------:R-:W-:Y:S06]  /*1740*/  BRA `(.L_x_23) ;  /* 0x0000000000047947 */ /* 0x000fec0003800000 */
.L_x_21:
[----:B------:R-:W-:-:S07]  /*1750*/  LEA R8, R21, R8, 0x17 ;  /* 0x0000000815087211 */ /* 0x000fce00078eb8ff */
.L_x_23:
[----:B------:R-:W-:Y:S05]  /*1760*/  BSYNC.RECONVERGENT B2 ;  /* 0x0000000000027941 */ /* 0x000fea0003800200 */
.L_x_20:
[----:B------:R-:W-:Y:S05]  /*1770*/  BRA `(.L_x_24) ;  /* 0x0000000000207947 */ /* 0x000fea0003800000 */
.L_x_19:
[----:B------:R-:W-:-:S04]  /*1780*/  LOP3.LUT R8, R9, 0x80000000, R8, 0x48, !PT ;  /* 0x8000000009087812 */ /* 0x000fc800078e4808 */
[----:B------:R-:W-:Y:S01]  /*1790*/  LOP3.LUT R8, R8, 0x7f800000, RZ, 0xfc, !PT ;  /* 0x7f80000008087812 */ /* 0x000fe200078efcff */
[----:B------:R-:W-:Y:S06]  /*17a0*/  BRA `(.L_x_24) ;  /* 0x0000000000147947 */ /* 0x000fec0003800000 */
.L_x_18:
[----:B------:R-:W-:Y:S01]  /*17b0*/  LOP3.LUT R8, R9, 0x80000000, R8, 0x48, !PT ;  /* 0x8000000009087812 */ /* 0x000fe200078e4808 */
[----:B------:R-:W-:Y:S06]  /*17c0*/  BRA `(.L_x_24) ;  /* 0x00000000000c7947 */ /* 0x000fec0003800000 */
.L_x_17:
[----:B------:R-:W0:Y:S01]  /*17d0*/  MUFU.RSQ R8, -QNAN ;  /* 0xffc0000000087908 */ /* 0x000e220000001400 */
[----:B------:R-:W-:Y:S05]  /*17e0*/  BRA `(.L_x_24) ;  /* 0x0000000000047947 */ /* 0x000fea0003800000 */
.L_x_16:
[----:B------:R-:W-:-:S07]  /*17f0*/  FADD.FTZ R8, R0, R9 ;  /* 0x0000000900087221 */ /* 0x000fce0000010000 */
.L_x_24:
[----:B------:R-:W-:Y:S05]  /*1800*/  BSYNC.RECONVERGENT B1 ;  /* 0x0000000000017941 */ /* 0x000fea0003800200 */
.L_x_14:
[----:B------:R-:W-:Y:S01]  /*1810*/  HFMA2 R9, -RZ, RZ, 0, 0 ;  /* 0x00000000ff097431 */ /* 0x000fe200000001ff */
[----:B0-----:R-:W-:Y:S02]  /*1820*/  MOV R21, R8 ;  /* 0x0000000800157202 */ /* 0x001fe40000000f00 */
[----:B------:R-:W-:-:S04]  /*1830*/  MOV R8, R19 ;  /* 0x0000001300087202 */ /* 0x000fc80000000f00 */
[----:B------:R-:W-:Y:S05]  /*1840*/  RET.REL.NODEC R8 `(_Z18backprojection_GPUiiiPfffffffS_S_iS_S_fff) ;  /* 0xffffffe408ec7950 */ /* 0x000fea0003c3ffff */
.L_x_25:
[----:B------:R-:W-:-:S00]  /*1850*/  BRA `(.L_x_25) ;  /* 0xfffffffc00fc7947 */ /* 0x000fc0000383ffff */
[----:B------:R-:W-:-:S00]  /*1860*/  NOP ;  /* 0x0000000000007918 */ /* 0x000fc00000000000 */
        /* <DEDUP_REMOVED lines=9> */
.L_x_31:


//--------------------- .text._Z15convolution_GPUiiPfffS_S_ --------------------------
	.section	.text._Z15convolution_GPUiiPfffS_S_,"ax",@progbits
	.align	128
        .global         _Z15convolution_GPUiiPfffS_S_
        .type           _Z15convolution_GPUiiPfffS_S_,@function
        .size           _Z15convolution_GPUiiPfffS_S_,(.L_x_33 - _Z15convolution_GPUiiPfffS_S_)
        .other          _Z15convolution_GPUiiPfffS_S_,@"STO_CUDA_ENTRY STV_DEFAULT"
_Z15convolution_GPUiiPfffS_S_:
.text._Z15convolution_GPUiiPfffS_S_:
[----:B------:R-:W-:Y:S01]  /*0000*/  LDC R1, c[0x0][0x37c] ;  /* 0x0000df00ff017b82 */ /* 0x000fe20000000800 */
[----:B------:R-:W0:Y:S07]  /*0010*/  S2R R5, SR_TID.X ;  /* 0x0000000000057919 */ /* 0x000e2e0000002100 */
[----:B------:R-:W0:Y:S08]  /*0020*/  S2UR UR4, SR_CTAID.X ;  /* 0x00000000000479c3 */ /* 0x000e300000002500 */
[----:B------:R-:W0:Y:S08]  /*0030*/  LDC R0, c[0x0][0x360] ;  /* 0x0000d800ff007b82 */ /* 0x000e300000000800 */
[----:B------:R-:W1:Y:S01]  /*0040*/  LDC.64 R2, c[0x0][0x380] ;  /* 0x0000e000ff027b82 */ /* 0x000e620000000a00 */
[----:B0-----:R-:W-:-:S02]  /*0050*/  IMAD R0, R0, UR4, R5 ;  /* 0x0000000400007c24 */ /* 0x001fc4000f8e0205 */
[----:B-1----:R-:W-:-:S05]  /*0060*/  IMAD R3, R3, R2, RZ ;  /* 0x0000000203037224 */ /* 0x002fca00078e02ff */
[----:B------:R-:W-:-:S13]  /*0070*/  ISETP.GE.AND P0, PT, R0, R3, PT ;  /* 0x000000030000720c */ /* 0x000fda0003f06270 */
[----:B------:R-:W-:Y:S05]  /*0080*/  @P0 EXIT ;  /* 0x000000000000094d */ /* 0x000fea0003800000 */
[----:B------:R-:W-:Y:S01]  /*0090*/  IABS R6, R2 ;  /* 0x0000000200067213 */ /* 0x000fe20000000000 */
[----:B------:R-:W0:Y:S01]  /*00a0*/  LDCU.64 UR6, c[0x0][0x358] ;  /* 0x00006b00ff0677ac */ /* 0x000e220008000a00 */
[----:B------:R-:W-:Y:S02]  /*00b0*/  IABS R8, R0 ;  /* 0x0000000000087213 */ /* 0x000fe40000000000 */
[----:B------:R-:W1:Y:S01]  /*00c0*/  I2F.RP R3, R6 ;  /* 0x0000000600037306 */ /* 0x000e620000209400 */
[----:B------:R-:W-:-:S07]  /*00d0*/  ISETP.GE.AND P1, PT, R0, RZ, PT ;  /* 0x000000ff0000720c */ /* 0x000fce0003f26270 */
[----:B-1----:R-:W1:Y:S02]  /*00e0*/  MUFU.RCP R3, R3 ;  /* 0x0000000300037308 */ /* 0x002e640000001000 */
[----:B-1----:R-:W-:-:S06]  /*00f0*/  IADD3 R4, PT, PT, R3, 0xffffffe, RZ ;  /* 0x0ffffffe03047810 */ /* 0x002fcc0007ffe0ff */
[----:B------:R1:W2:Y:S02]  /*0100*/  F2I.FTZ.U32.TRUNC.NTZ R5, R4 ;  /* 0x0000000400057305 */ /* 0x0002a4000021f000 */
[----:B-1----:R-:W-:Y:S02]  /*0110*/  HFMA2 R4, -RZ, RZ, 0, 0 ;  /* 0x00000000ff047431 */ /* 0x002fe400000001ff */
[----:B--2---:R-:W-:-:S04]  /*0120*/  IMAD.MOV R7, RZ, RZ, -R5 ;  /* 0x000000ffff077224 */ /* 0x004fc800078e0a05 */
[----:B------:R-:W-:-:S04]  /*0130*/  IMAD R7, R7, R6, RZ ;  /* 0x0000000607077224 */ /* 0x000fc800078e02ff */
[----:B------:R-:W-:-:S04]  /*0140*/  IMAD.HI.U32 R5, R5, R7, R4 ;  /* 0x0000000705057227 */ /* 0x000fc800078e0004 */
[----:B------:R-:W-:Y:S01]  /*0150*/  IMAD.MOV.U32 R7, RZ, RZ, R8 ;  /* 0x000000ffff077224 */ /* 0x000fe200078e0008 */
[----:B------:R-:W-:-:S03]  /*0160*/  MOV R8, RZ ;  /* 0x000000ff00087202 */ /* 0x000fc60000000f00 */
[----:B------:R-:W-:-:S05]  /*0170*/  IMAD.HI.U32 R5, R5, R7, RZ ;  /* 0x0000000705057227 */ /* 0x000fca00078e00ff */
[----:B------:R-:W-:-:S05]  /*0180*/  IADD3 R5, PT, PT, -R5, RZ, RZ ;  /* 0x000000ff05057210 */ /* 0x000fca0007ffe1ff */
[----:B------:R-:W-:-:S05]  /*0190*/  IMAD R3, R6, R5, R7 ;  /* 0x0000000506037224 */ /* 0x000fca00078e0207 */
[----:B------:R-:W-:-:S13]  /*01a0*/  ISETP.GT.U32.AND P0, PT, R6, R3, PT ;  /* 0x000000030600720c */ /* 0x000fda0003f04070 */
[----:B------:R-:W-:Y:S01]  /*01b0*/  @!P0 IMAD.IADD R3, R3, 0x1, -R6 ;  /* 0x0000000103038824 */ /* 0x000fe200078e0a06 */
[----:B------:R-:W-:-:S04]  /*01c0*/  ISETP.NE.AND P0, PT, R2, RZ, PT ;  /* 0x000000ff0200720c */ /* 0x000fc80003f05270 */
[----:B------:R-:W-:-:S13]  /*01d0*/  ISETP.GT.U32.AND P2, PT, R6, R3, PT ;  /* 0x000000030600720c */ /* 0x000fda0003f44070 */
[----:B------:R-:W-:Y:S02]  /*01e0*/  @!P2 IADD3 R3, PT, PT, R3, -R6, RZ ;  /* 0x800000060303a210 */ /* 0x000fe40007ffe0ff */
[----:B------:R-:W-:-:S03]  /*01f0*/  ISETP.GE.AND P2, PT, R2, 0x1, PT ;  /* 0x000000010200780c */ /* 0x000fc60003f46270 */
[----:B------:R-:W-:Y:S01]  /*0200*/  @!P1 IMAD.MOV R3, RZ, RZ, -R3 ;  /* 0x000000ffff039224 */ /* 0x000fe200078e0a03 */
[----:B------:R-:W-:-:S09]  /*0210*/  @!P0 LOP3.LUT R3, RZ, R2, RZ, 0x33, !PT ;  /* 0x00000002ff038212 */ /* 0x000fd200078e33ff */
[----:B0-----:R-:W-:Y:S05]  /*0220*/  @!P2 BRA `(.L_x_26) ;  /* 0x000000080018a947 */ /* 0x001fea0003800000 */
[----:B------:R-:W-:Y:S01]  /*0230*/  ISETP.GE.U32.AND P0, PT, R2, 0x8, PT ;  /* 0x000000080200780c */ /* 0x000fe20003f06070 */
[----:B------:R-:W-:Y:S01]  /*0240*/  IMAD.IADD R7, R0, 0x1, -R3 ;  /* 0x0000000100077824 */ /* 0x000fe200078e0a03 */
[----:B------:R-:W-:Y:S01]  /*0250*/  LOP3.LUT R5, R2, 0x7, RZ, 0xc0, !PT ;  /* 0x0000000702057812 */ /* 0x000fe200078ec0ff */
[----:B------:R-:W-:Y:S01]  /*0260*/  IMAD.MOV.U32 R4, RZ, RZ, RZ ;  /* 0x000000ffff047224 */ /* 0x000fe200078e00ff */
[----:B------:R-:W-:Y:S02]  /*0270*/  MOV R8, RZ ;  /* 0x000000ff00087202 */ /* 0x000fe40000000f00 */
[----:B------:R-:W-:-:S07]  /*0280*/  ISETP.NE.AND P1, PT, R5, RZ, PT ;  /* 0x000000ff0500720c */ /* 0x000fce0003f25270 */
[----:B------:R-:W-:Y:S06]  /*0290*/  @!P0 BRA `(.L_x_27) ;  /* 0x0000000000ec8947 */ /* 0x000fec0003800000 */
[----:B------:R-:W-:Y:S01]  /*02a0*/  HFMA2 R8, -RZ, RZ, 0, 0 ;  /* 0x00000000ff087431 */ /* 0x000fe200000001ff */
[----:B------:R-:W-:Y:S01]  /*02b0*/  LOP3.LUT R4, R2, 0x7ffffff8, RZ, 0xc0, !PT ;  /* 0x7ffffff802047812 */ /* 0x000fe200078ec0ff */
[----:B------:R-:W-:-:S06]  /*02c0*/  UMOV UR4, URZ ;  /* 0x000000ff00047c82 */ /* 0x000fcc0008000000 */
.L_x_28:
[----:B------:R-:W0:Y:S01]  /*02d0*/  LDC.64 R14, c[0x0][0x398] ;  /* 0x0000e600ff0e7b82 */ /* 0x000e220000000a00 */
[----:B------:R-:W-:Y:S01]  /*02e0*/  VIADD R28, R3, -UR4 ;  /* 0x80000004031c7c36 */ /* 0x000fe20008000000 */
[----:B------:R-:W-:-:S03]  /*02f0*/  ULOP3.LUT UR5, URZ, UR4, URZ, 0x33, !UPT ;  /* 0x00000004ff057292 */ /* 0x000fc6000f8e33ff */
[C---:B------:R-:W-:Y:S01]  /*0300*/  VIADD R9, R28.reuse, 0xfffffffe ;  /* 0xfffffffe1c097836 */ /* 0x040fe20000000000 */
[----:B------:R-:W-:Y:S02]  /*0310*/  IABS R11, R28 ;  /* 0x0000001c000b7213 */ /* 0x000fe40000000000 */
[----:B------:R-:W1:Y:S01]  /*0320*/  LDC.64 R20, c[0x0][0x3a0] ;  /* 0x0000e800ff147b82 */ /* 0x000e620000000a00 */
[----:B------:R-:W-:Y:S02]  /*0330*/  IADD3 R6, PT, PT, R3, UR5, RZ ;  /* 0x0000000503067c10 */ /* 0x000fe4000fffe0ff */
[----:B------:R-:W-:Y:S02]  /*0340*/  IABS R17, R9 ;  /* 0x0000000900117213 */ /* 0x000fe40000000000 */
[----:B------:R-:W-:Y:S02]  /*0350*/  IADD3 R9, PT, PT, R7, UR4, RZ ;  /* 0x0000000407097c10 */ /* 0x000fe4000fffe0ff */
[----:B------:R-:W-:Y:S01]  /*0360*/  IABS R19, R6 ;  /* 0x0000000600137213 */ /* 0x000fe20000000000 */
[----:B------:R-:W-:-:S02]  /*0370*/  VIADD R6, R28, 0xfffffffd ;  /* 0xfffffffd1c067836 */ /* 0x000fc40000000000 */
[----:B0-----:R-:W-:-:S03]  /*0380*/  IMAD.WIDE.U32 R10, R11, 0x4, R14 ;  /* 0x000000040b0a7825 */ /* 0x001fc600078e000e */
[----:B------:R-:W-:Y:S01]  /*0390*/  IABS R29, R6 ;  /* 0x00000006001d7213 */ /* 0x000fe20000000000 */
[----:B------:R-:W-:Y:S02]  /*03a0*/  IMAD.WIDE.U32 R16, R17, 0x4, R14 ;  /* 0x0000000411107825 */ /* 0x000fe400078e000e */
[----:B------:R-:W2:Y:S02]  /*03b0*/  LDG.E R11, desc[UR6][R10.64] ;  /* 0x000000060a0b7981 */ /* 0x000ea4000c1e1900 */
[----:B-1----:R-:W-:Y:S01]  /*03c0*/  IMAD.WIDE R20, R9, 0x4, R20 ;  /* 0x0000000409147825 */ /* 0x002fe200078e0214 */
[----:B------:R-:W-:Y:S01]  /*03d0*/  IADD3 R9, PT, PT, R28, -0x4, RZ ;  /* 0xfffffffc1c097810 */ /* 0x000fe20007ffe0ff */
[----:B------:R0:W3:Y:S02]  /*03e0*/  LDG.E R23, desc[UR6][R16.64] ;  /* 0x0000000610177981 */ /* 0x0000e4000c1e1900 */
[--C-:B------:R-:W-:Y:S02]  /*03f0*/  IMAD.WIDE.U32 R18, R19, 0x4, R14.reuse ;  /* 0x0000000413127825 */ /* 0x100fe400078e000e */
[----:B------:R-:W2:Y:S04]  /*0400*/  LDG.E R27, desc[UR6][R20.64] ;  /* 0x00000006141b7981 */ /* 0x000ea8000c1e1900 */
[----:B------:R1:W4:Y:S01]  /*0410*/  LDG.E R25, desc[UR6][R18.64] ;  /* 0x0000000612197981 */ /* 0x000322000c1e1900 */
[----:B0-----:R-:W-:-:S03]  /*0420*/  IMAD.WIDE.U32 R16, R29, 0x4, R14 ;  /* 0x000000041d107825 */ /* 0x001fc600078e000e */
[----:B------:R-:W4:Y:S01]  /*0430*/  LDG.E R24, desc[UR6][R20.64+0x4] ;  /* 0x0000040614187981 */ /* 0x000f22000c1e1900 */
[----:B------:R-:W-:-:S03]  /*0440*/  IADD3 R29, PT, PT, R28, -0x6, RZ ;  /* 0xfffffffa1c1d7810 */ /* 0x000fc60007ffe0ff */
[----:B------:R-:W3:Y:S01]  /*0450*/  LDG.E R22, desc[UR6][R20.64+0x8] ;  /* 0x0000080614167981 */ /* 0x000ee2000c1e1900 */
[C---:B-1----:R-:W-:Y:S01]  /*0460*/  VIADD R18, R28.reuse, 0xfffffffb ;  /* 0xfffffffb1c127836 */ /* 0x042fe20000000000 */
[----:B------:R-:W-:Y:S02]  /*0470*/  IABS R19, R9 ;  /* 0x0000000900137213 */ /* 0x000fe40000000000 */
[----:B------:R0:W5:Y:S01]  /*0480*/  LDG.E R26, desc[UR6][R16.64] ;  /* 0x00000006101a7981 */ /* 0x000162000c1e1900 */
[----:B------:R-:W-:Y:S01]  /*0490*/  VIADD R28, R28, 0xfffffff9 ;  /* 0xfffffff91c1c7836 */ /* 0x000fe20000000000 */
[----:B------:R-:W-:Y:S02]  /*04a0*/  IABS R29, R29 ;  /* 0x0000001d001d7213 */ /* 0x000fe40000000000 */
[----:B------:R-:W5:Y:S04]  /*04b0*/  LDG.E R13, desc[UR6][R20.64+0xc] ;  /* 0x00000c06140d7981 */ /* 0x000f68000c1e1900 */
[----:B------:R-:W5:Y:S01]  /*04c0*/  LDG.E R12, desc[UR6][R20.64+0x10] ;  /* 0x00001006140c7981 */ /* 0x000f62000c1e1900 */
[----:B0-----:R-:W-:Y:S01]  /*04d0*/  IABS R17, R18 ;  /* 0x0000001200117213 */ /* 0x001fe20000000000 */
[----:B------:R-:W-:-:S02]  /*04e0*/  IMAD.WIDE.U32 R18, R19, 0x4, R14 ;  /* 0x0000000413127825 */ /* 0x000fc400078e000e */
[----:B------:R-:W5:Y:S04]  /*04f0*/  LDG.E R10, desc[UR6][R20.64+0x14] ;  /* 0x00001406140a7981 */ /* 0x000f68000c1e1900 */
[----:B------:R-:W5:Y:S04]  /*0500*/  LDG.E R9, desc[UR6][R20.64+0x18] ;  /* 0x0000180614097981 */ /* 0x000f68000c1e1900 */
[----:B------:R0:W5:Y:S01]  /*0510*/  LDG.E R6, desc[UR6][R20.64+0x1c] ;  /* 0x00001c0614067981 */ /* 0x000162000c1e1900 */
[----:B------:R-:W-:-:S03]  /*0520*/  IABS R28, R28 ;  /* 0x0000001c001c7213 */ /* 0x000fc60000000000 */
[----:B------:R-:W5:Y:S01]  /*0530*/  LDG.E R19, desc[UR6][R18.64] ;  /* 0x0000000612137981 */ /* 0x000f62000c1e1900 */
[----:B0-----:R-:W-:-:S04]  /*0540*/  IMAD.WIDE.U32 R20, R17, 0x4, R14 ;  /* 0x0000000411147825 */ /* 0x001fc800078e000e */
[--C-:B------:R-:W-:Y:S02]  /*0550*/  IMAD.WIDE.U32 R16, R29, 0x4, R14.reuse ;  /* 0x000000041d107825 */ /* 0x100fe400078e000e */
[----:B------:R-:W5:Y:S02]  /*0560*/  LDG.E R21, desc[UR6][R20.64] ;  /* 0x0000000614157981 */ /* 0x000f64000c1e1900 */
[----:B------:R-:W-:Y:S02]  /*0570*/  IMAD.WIDE.U32 R14, R28, 0x4, R14 ;  /* 0x000000041c0e7825 */ /* 0x000fe400078e000e */
[----:B------:R-:W5:Y:S04]  /*0580*/  LDG.E R16, desc[UR6][R16.64] ;  /* 0x0000000610107981 */ /* 0x000f68000c1e1900 */
[----:B------:R-:W5:Y:S01]  /*0590*/  LDG.E R15, desc[UR6][R14.64] ;  /* 0x000000060e0f7981 */ /* 0x000f62000c1e1900 */
[----:B------:R-:W-:-:S06]  /*05a0*/  UIADD3 UR4, UPT, UPT, UR4, 0x8, URZ ;  /* 0x0000000804047890 */ /* 0x000fcc000fffe0ff */
[----:B------:R-:W-:Y:S01]  /*05b0*/  ISETP.NE.AND P0, PT, R4, UR4, PT ;  /* 0x0000000404007c0c */ /* 0x000fe2000bf05270 */
[----:B--2---:R-:W-:-:S04]  /*05c0*/  FFMA R11, R27, R11, R8 ;  /* 0x0000000b1b0b7223 */ /* 0x004fc80000000008 */
[----:B----4-:R-:W-:-:S04]  /*05d0*/  FFMA R11, R24, R25, R11 ;  /* 0x00000019180b7223 */ /* 0x010fc8000000000b */
[----:B---3--:R-:W-:-:S04]  /*05e0*/  FFMA R22, R22, R23, R11 ;  /* 0x0000001716167223 */ /* 0x008fc8000000000b */
[----:B-----5:R-:W-:-:S04]  /*05f0*/  FFMA R13, R13, R26, R22 ;  /* 0x0000001a0d0d7223 */ /* 0x020fc80000000016 */
[----:B------:R-:W-:-:S04]  /*0600*/  FFMA R13, R12, R19, R13 ;  /* 0x000000130c0d7223 */ /* 0x000fc8000000000d */
[----:B------:R-:W-:-:S04]  /*0610*/  FFMA R10, R10, R21, R13 ;  /* 0x000000150a0a7223 */ /* 0x000fc8000000000d */
[----:B------:R-:W-:-:S04]  /*0620*/  FFMA R9, R9, R16, R10 ;  /* 0x0000001009097223 */ /* 0x000fc8000000000a */
[----:B------:R-:W-:Y:S01]  /*0630*/  FFMA R8, R6, R15, R9 ;  /* 0x0000000f06087223 */ /* 0x000fe20000000009 */
[----:B------:R-:W-:Y:S06]  /*0640*/  @P0 BRA `(.L_x_28) ;  /* 0xfffffffc00200947 */ /* 0x000fec000383ffff */
.L_x_27:
[----:B------:R-:W-:Y:S05]  /*0650*/  @!P1 BRA `(.L_x_26) ;  /* 0x00000004000c9947 */ /* 0x000fea0003800000 */
[----:B------:R-:W-:Y:S02]  /*0660*/  ISETP.GE.U32.AND P0, PT, R5, 0x4, PT ;  /* 0x000000040500780c */ /* 0x000fe40003f06070 */
[----:B------:R-:W-:-:S04]  /*0670*/  LOP3.LUT R9, R2, 0x3, RZ, 0xc0, !PT ;  /* 0x0000000302097812 */ /* 0x000fc800078ec0ff */
[----:B------:R-:W-:-:S07]  /*0680*/  ISETP.NE.AND P1, PT, R9, RZ, PT ;  /* 0x000000ff0900720c */ /* 0x000fce0003f25270 */
[----:B------:R-:W-:Y:S06]  /*0690*/  @!P0 BRA `(.L_x_29) ;  /* 0x0000000000788947 */ /* 0x000fec0003800000 */
[----:B------:R-:W0:Y:S01]  /*06a0*/  LDC.64 R10, c[0x0][0x398] ;  /* 0x0000e600ff0a7b82 */ /* 0x000e220000000a00 */
[-C--:B------:R-:W-:Y:S02]  /*06b0*/  LOP3.LUT R14, RZ, R4.reuse, RZ, 0x33, !PT ;  /* 0x00000004ff0e7212 */ /* 0x080fe400078e33ff */
[-C--:B------:R-:W-:Y:S02]  /*06c0*/  IADD3 R6, PT, PT, R3, -R4.reuse, RZ ;  /* 0x8000000403067210 */ /* 0x080fe40007ffe0ff */
[----:B------:R-:W-:Y:S01]  /*06d0*/  IADD3 R5, PT, PT, R7, R4, RZ ;  /* 0x0000000407057210 */ /* 0x000fe20007ffe0ff */
[----:B------:R-:W-:Y:S01]  /*06e0*/  IMAD.IADD R14, R3, 0x1, R14 ;  /* 0x00000001030e7824 */ /* 0x000fe200078e020e */
[----:B------:R-:W-:Y:S01]  /*06f0*/  IABS R17, R6 ;  /* 0x0000000600117213 */ /* 0x000fe20000000000 */
[----:B------:R-:W1:Y:S01]  /*0700*/  LDC.64 R12, c[0x0][0x3a0] ;  /* 0x0000e800ff0c7b82 */ /* 0x000e620000000a00 */
[C---:B------:R-:W-:Y:S01]  /*0710*/  IADD3 R15, PT, PT, R6.reuse, -0x2, RZ ;  /* 0xfffffffe060f7810 */ /* 0x040fe20007ffe0ff */
[----:B------:R-:W-:Y:S01]  /*0720*/  VIADD R6, R6, 0xfffffffd ;  /* 0xfffffffd06067836 */ /* 0x000fe20000000000 */
[----:B------:R-:W-:-:S02]  /*0730*/  IABS R19, R14 ;  /* 0x0000000e00137213 */ /* 0x000fc40000000000 */
[----:B------:R-:W-:Y:S02]  /*0740*/  IABS R15, R15 ;  /* 0x0000000f000f7213 */ /* 0x000fe40000000000 */
[----:B------:R-:W-:Y:S01]  /*0750*/  IABS R21, R6 ;  /* 0x0000000600157213 */ /* 0x000fe20000000000 */
[----:B0-----:R-:W-:-:S04]  /*0760*/  IMAD.WIDE.U32 R16, R17, 0x4, R10 ;  /* 0x0000000411107825 */ /* 0x001fc800078e000a */
[----:B------:R-:W-:Y:S02]  /*0770*/  IMAD.WIDE.U32 R18, R19, 0x4, R10 ;  /* 0x0000000413127825 */ /* 0x000fe400078e000a */
[----:B------:R-:W2:Y:S02]  /*0780*/  LDG.E R16, desc[UR6][R16.64] ;  /* 0x0000000610107981 */ /* 0x000ea4000c1e1900 */
[----:B-1----:R-:W-:Y:S02]  /*0790*/  IMAD.WIDE R12, R5, 0x4, R12 ;  /* 0x00000004050c7825 */ /* 0x002fe400078e020c */
[----:B------:R-:W3:Y:S02]  /*07a0*/  LDG.E R18, desc[UR6][R18.64] ;  /* 0x0000000612127981 */ /* 0x000ee4000c1e1900 */
[--C-:B------:R-:W-:Y:S02]  /*07b0*/  IMAD.WIDE.U32 R14, R15, 0x4, R10.reuse ;  /* 0x000000040f0e7825 */ /* 0x100fe400078e000a */
[----:B------:R-:W2:Y:S02]  /*07c0*/  LDG.E R5, desc[UR6][R12.64] ;  /* 0x000000060c057981 */ /* 0x000ea4000c1e1900 */
[----:B------:R-:W-:-:S02]  /*07d0*/  IMAD.WIDE.U32 R10, R21, 0x4, R10 ;  /* 0x00000004150a7825 */ /* 0x000fc400078e000a */
[----:B------:R-:W3:Y:S04]  /*07e0*/  LDG.E R6, desc[UR6][R12.64+0x4] ;  /* 0x000004060c067981 */ /* 0x000ee8000c1e1900 */
[----:B------:R-:W4:Y:S04]  /*07f0*/  LDG.E R14, desc[UR6][R14.64] ;  /* 0x000000060e0e7981 */ /* 0x000f28000c1e1900 */
[----:B------:R-:W4:Y:S04]  /*0800*/  LDG.E R20, desc[UR6][R12.64+0x8] ;  /* 0x000008060c147981 */ /* 0x000f28000c1e1900 */
[----:B------:R-:W5:Y:S04]  /*0810*/  LDG.E R10, desc[UR6][R10.64] ;  /* 0x000000060a0a7981 */ /* 0x000f68000c1e1900 */
[----:B------:R-:W5:Y:S01]  /*0820*/  LDG.E R22, desc[UR6][R12.64+0xc] ;  /* 0x00000c060c167981 */ /* 0x000f62000c1e1900 */
[----:B------:R-:W-:Y:S01]  /*0830*/  IADD3 R4, PT, PT, R4, 0x4, RZ ;  /* 0x0000000404047810 */ /* 0x000fe20007ffe0ff */
[----:B--2---:R-:W-:-:S04]  /*0840*/  FFMA R5, R5, R16, R8 ;  /* 0x0000001005057223 */ /* 0x004fc80000000008 */
[----:B---3--:R-:W-:-:S04]  /*0850*/  FFMA R5, R6, R18, R5 ;  /* 0x0000001206057223 */ /* 0x008fc80000000005 */
[----:B----4-:R-:W-:-:S04]  /*0860*/  FFMA R5, R20, R14, R5 ;  /* 0x0000000e14057223 */ /* 0x010fc80000000005 */
[----:B-----5:R-:W-:-:S07]  /*0870*/  FFMA R8, R22, R10, R5 ;  /* 0x0000000a16087223 */ /* 0x020fce0000000005 */
.L_x_29:
[----:B------:R-:W-:Y:S05]  /*0880*/  @!P1 BRA `(.L_x_26) ;  /* 0x0000000000809947 */ /* 0x000fea0003800000 */
[----:B------:R-:W-:Y:S02]  /*0890*/  ISETP.NE.AND P0, PT, R9, 0x1, PT ;  /* 0x000000010900780c */ /* 0x000fe40003f05270 */
[----:B------:R-:W-:-:S04]  /*08a0*/  LOP3.LUT R2, R2, 0x1, RZ, 0xc0, !PT ;  /* 0x0000000102027812 */ /* 0x000fc800078ec0ff */
[----:B------:R-:W-:-:S07]  /*08b0*/  ISETP.NE.U32.AND P1, PT, R2, 0x1, PT ;  /* 0x000000010200780c */ /* 0x000fce0003f25070 */
[----:B------:R-:W0:Y:S01]  /*08c0*/  @P0 LDC.64 R14, c[0x0][0x398] ;  /* 0x0000e600ff0e0b82 */ /* 0x000e220000000a00 */
[-C--:B------:R-:W-:Y:S01]  /*08d0*/  @P0 LOP3.LUT R6, RZ, R4.reuse, RZ, 0x33, !PT ;  /* 0x00000004ff060212 */ /* 0x080fe200078e33ff */
[----:B------:R-:W-:Y:S01]  /*08e0*/  @P0 IMAD.IADD R5, R7, 0x1, R4 ;  /* 0x0000000107050824 */ /* 0x000fe200078e0204 */
[C---:B------:R-:W-:Y:S02]  /*08f0*/  @P0 IADD3 R2, PT, PT, R3.reuse, -R4, RZ ;  /* 0x8000000403020210 */ /* 0x040fe40007ffe0ff */
[----:B------:R-:W-:Y:S02]  /*0900*/  @P0 IADD3 R4, PT, PT, R4, 0x2, RZ ;  /* 0x0000000204040810 */ /* 0x000fe40007ffe0ff */
[C---:B------:R-:W-:Y:S01]  /*0910*/  @P0 IADD3 R6, PT, PT, R3.reuse, R6, RZ ;  /* 0x0000000603060210 */ /* 0x040fe20007ffe0ff */
[----:B------:R-:W1:Y:S01]  /*0920*/  @P0 LDC.64 R16, c[0x0][0x3a0] ;  /* 0x0000e800ff100b82 */ /* 0x000e620000000a00 */
[----:B------:R-:W-:Y:S01]  /*0930*/  @P0 IABS R19, R2 ;  /* 0x0000000200130213 */ /* 0x000fe20000000000 */
[----:B------:R-:W-:Y:S01]  /*0940*/  @!P1 IMAD.IADD R3, R3, 0x1, -R4 ;  /* 0x0000000103039824 */ /* 0x000fe200078e0a04 */
[----:B------:R-:W-:-:S02]  /*0950*/  @P0 IABS R9, R6 ;  /* 0x0000000600090213 */ /* 0x000fc40000000000 */
[----:B------:R-:W-:Y:S02]  /*0960*/  @!P1 IADD3 R7, PT, PT, R7, R4, RZ ;  /* 0x0000000407079210 */ /* 0x000fe40007ffe0ff */
[----:B------:R-:W-:Y:S01]  /*0970*/  @!P1 IABS R6, R3 ;  /* 0x0000000300069213 */ /* 0x000fe20000000000 */
[----:B------:R-:W2:Y:S08]  /*0980*/  @!P1 LDC.64 R12, c[0x0][0x3a0] ;  /* 0x0000e800ff0c9b82 */ /* 0x000eb00000000a00 */
[----:B------:R-:W3:Y:S01]  /*0990*/  @!P1 LDC.64 R10, c[0x0][0x398] ;  /* 0x0000e600ff0a9b82 */ /* 0x000ee20000000a00 */
[----:B0-----:R-:W-:-:S04]  /*09a0*/  @P0 IMAD.WIDE.U32 R18, R19, 0x4, R14 ;  /* 0x0000000413120825 */ /* 0x001fc800078e000e */
[----:B------:R-:W-:Y:S02]  /*09b0*/  @P0 IMAD.WIDE.U32 R14, R9, 0x4, R14 ;  /* 0x00000004090e0825 */ /* 0x000fe400078e000e */
[----:B------:R-:W4:Y:S02]  /*09c0*/  @P0 LDG.E R18, desc[UR6][R18.64] ;  /* 0x0000000612120981 */ /* 0x000f24000c1e1900 */
[----:B-1----:R-:W-:Y:S01]  /*09d0*/  @P0 IMAD.WIDE R2, R5, 0x4, R16 ;  /* 0x0000000405020825 */ /* 0x002fe200078e0210 */
[----:B------:R-:W-:Y:S01]  /*09e0*/  @!P1 MOV R5, R6 ;  /* 0x0000000600059202 */ /* 0x000fe20000000f00 */
[----:B------:R-:W5:Y:S04]  /*09f0*/  @P0 LDG.E R14, desc[UR6][R14.64] ;  /* 0x000000060e0e0981 */ /* 0x000f68000c1e1900 */
[----:B------:R-:W4:Y:S01]  /*0a00*/  @P0 LDG.E R9, desc[UR6][R2.64] ;  /* 0x0000000602090981 */ /* 0x000f22000c1e1900 */
[----:B--2---:R-:W-:-:S03]  /*0a10*/  @!P1 IMAD.WIDE R12, R7, 0x4, R12 ;  /* 0x00000004070c9825 */ /* 0x004fc600078e020c */
[----:B------:R-:W5:Y:S04]  /*0a20*/  @P0 LDG.E R4, desc[UR6][R2.64+0x4] ;  /* 0x0000040602040981 */ /* 0x000f68000c1e1900 */
[----:B------:R-:W2:Y:S01]  /*0a30*/  @!P1 LDG.E R13, desc[UR6][R12.64] ;  /* 0x000000060c0d9981 */ /* 0x000ea2000c1e1900 */
[----:B---3--:R-:W-:-:S06]  /*0a40*/  @!P1 IMAD.WIDE.U32 R10, R5, 0x4, R10 ;  /* 0x00000004050a9825 */ /* 0x008fcc00078e000a */
[----:B------:R-:W2:Y:S01]  /*0a50*/  @!P1 LDG.E R10, desc[UR6][R10.64] ;  /* 0x000000060a0a9981 */ /* 0x000ea2000c1e1900 */
[----:B----4-:R-:W-:-:S04]  /*0a60*/  @P0 FFMA R9, R9, R18, R8 ;  /* 0x0000001209090223 */ /* 0x010fc80000000008 */
[----:B-----5:R-:W-:-:S04]  /*0a70*/  @P0 FFMA R8, R4, R14, R9 ;  /* 0x0000000e04080223 */ /* 0x020fc80000000009 */
[----:B--2---:R-:W-:-:S07]  /*0a80*/  @!P1 FFMA R8, R13, R10, R8 ;  /* 0x0000000a0d089223 */ /* 0x004fce0000000008 */
.L_x_26:
[----:B------:R-:W0:Y:S02]  /*0a90*/  LDC.64 R2, c[0x0][0x388] ;  /* 0x0000e200ff027b82 */ /* 0x000e240000000a00 */
[----:B0-----:R-:W-:-:S05]  /*0aa0*/  IMAD.WIDE R2, R0, 0x4, R2 ;  /* 0x0000000400027825 */ /* 0x001fca00078e0202 */
[----:B------:R-:W-:Y:S01]  /*0ab0*/  STG.E desc[UR6][R2.64], R8 ;  /* 0x0000000802007986 */ /* 0x000fe2000c101906 */
[----:B------:R-:W-:Y:S05]  /*0ac0*/  EXIT ;  /* 0x000000000000794d */ /* 0x000fea0003800000 */
.L_x_30:
        /* <DEDUP_REMOVED lines=11> */
.L_x_33:


//--------------------- .nv.shared.reserved.0     --------------------------
	.section	.nv.shared.reserved.0,"aw",@nobits
	.weak		__nv_reservedSMEM_offset_0_alias
	.size		__nv_reservedSMEM_offset_0_alias, 0, 64
	.other		__nv_reservedSMEM_offset_0_alias,@"STO_CUDA_RESERVED_SHARED STV_DEFAULT"
__nv_reservedSMEM_offset_0_alias:
	.zero		0
	.zero		64


//--------------------- .nv.constant0._Z18backprojection_GPUiiiPfffffffS_S_iS_S_fff --------------------------
	.section	.nv.constant0._Z18backprojection_GPUiiiPfffffffS_S_iS_S_fff,"a",@progbits
	.sectionflags	@""
	.align	4
.nv.constant0._Z18backprojection_GPUiiiPfffffffS_S_iS_S_fff:
	.zero		996


//--------------------- .nv.constant0._Z15convolution_GPUiiPfffS_S_ --------------------------
	.section	.nv.constant0._Z15convolution_GPUiiPfffS_S_,"a",@progbits
	.sectionflags	@""
	.align	4
.nv.constant0._Z15convolution_GPUiiPfffS_S_:
	.zero		936


//--------------------- SYMBOLS --------------------------

	.type		.nv.reservedSmem.offset0,@object
	.size		.nv.reservedSmem.offset0,0x4
